def matmul_kernel(
    a_ptr,
    b_ptr,
    c_ptr,
    M,
    N,
    K,
    stride_am,
    stride_ak,
    stride_bk,
    stride_bn,
    stride_cm,
    stride_cn,
    BLOCK_M: tl.constexpr,
    BLOCK_N: tl.constexpr,
    BLOCK_K: tl.constexpr,
    GROUP_M: tl.constexpr,
):
    pid = tl.program_id(axis=0)
    num_pid_m = tl.cdiv(M, BLOCK_M)
    num_pid_n = tl.cdiv(N, BLOCK_N)
    num_pid_in_group = GROUP_M * num_pid_n
    group_id = pid // num_pid_in_group
    first_pid_m = group_id * GROUP_M
    group_size_m = min(num_pid_m - first_pid_m, GROUP_M)
    pid_m = first_pid_m + ((pid % num_pid_in_group) % group_size_m)
    pid_n = (pid % num_pid_in_group) // group_size_m

    offs_am = (pid_m * BLOCK_M + tl.arange(0, BLOCK_M)) % M
    offs_bn = (pid_n * BLOCK_N + tl.arange(0, BLOCK_N)) % N
    offs_k = tl.arange(0, BLOCK_K)
    a_ptrs = a_ptr + offs_am[:, None] * stride_am + offs_k[None, :] * stride_ak
    b_ptrs = b_ptr + offs_k[:, None] * stride_bk + offs_bn[None, :] * stride_bn

    acc = tl.zeros((BLOCK_M, BLOCK_N), dtype=tl.float32)
    for kk in range(0, tl.cdiv(K, BLOCK_K)):
        a = tl.load(a_ptrs, mask=offs_k[None, :] < K - kk * BLOCK_K, other=0.0)
        b = tl.load(b_ptrs, mask=offs_k[:, None] < K - kk * BLOCK_K, other=0.0)
        acc = tl.dot(a, b, acc)
        a_ptrs += BLOCK_K * stride_ak
        b_ptrs += BLOCK_K * stride_bk

    c = acc.to(c_ptr.dtype.element_ty)
    offs_cm = pid_m * BLOCK_M + tl.arange(0, BLOCK_M)
    offs_cn = pid_n * BLOCK_N + tl.arange(0, BLOCK_N)
    c_ptrs = c_ptr + offs_cm[:, None] * stride_cm + offs_cn[None, :] * stride_cn
    mask = (offs_cm[:, None] < M) & (offs_cn[None, :] < N)
    tl.store(c_ptrs, c, mask=mask)

# config = {"BLOCK_K": 64, "BLOCK_M": 128, "BLOCK_N": 128, "GROUP_M": 8, "arch": "sm_90", "dtype": "fp8e4m3", "num_ctas": 4, "num_stages": 3, "num_warps": 4}
# arch = sm_90


// ===== COMPILED SASS (sm_90a) =====

	.target	sm_90a

	.elftype	@"ET_EXEC"


//--------------------- .note.nv.tkinfo           --------------------------
	.section	.note.nv.tkinfo,"",@"SHT_NOTE"
	.sectionflags	@"SHF_NOTE_NV_TKINFO"
	.tkinfo
        /*0018*/ 	.word	0x00000002
        /*0030*/ 	.string	""
        /*0030*/ 	.string	"ptxas"
        /*0030*/ 	.string	"Cuda compilation tools, release 13.0, V13.0.88"
        /*0030*/ 	.string	"Build cuda_13.0.r13.0/compiler.36424714_0"
        /*0030*/ 	.string	"-v  -suppress-debug-info  -lineinfo  -arch sm_90a "



//--------------------- .note.nv.cuinfo           --------------------------
	.section	.note.nv.cuinfo,"",@"SHT_NOTE"
	.sectionflags	@"SHF_NOTE_NV_CUINFO"
        /*0018*/ 	.short	0x0002
        /*001a*/ 	.short	0x005a
        /*001c*/ 	.short	0x0082
	.zero		2


//--------------------- .nv.info                  --------------------------
	.section	.nv.info,"",@"SHT_CUDA_INFO"
	.align	4


	//----- nvinfo : EIATTR_REGCOUNT
	.align		4
        /*0000*/ 	.byte	0x04, 0x2f
        /*0002*/ 	.short	(.L_1 - .L_0)
	.align		4
.L_0:
        /*0004*/ 	.word	index@(matmul_kernel)
        /*0008*/ 	.word	0x000000f6


	//----- nvinfo : EIATTR_FRAME_SIZE
	.align		4
.L_1:
        /*000c*/ 	.byte	0x04, 0x11
        /*000e*/ 	.short	(.L_3 - .L_2)
	.align		4
.L_2:
        /*0010*/ 	.word	index@(matmul_kernel)
        /*0014*/ 	.word	0x00000000


	//----- nvinfo : EIATTR_MIN_STACK_SIZE
	.align		4
.L_3:
        /*0018*/ 	.byte	0x04, 0x12
        /*001a*/ 	.short	(.L_5 - .L_4)
	.align		4
.L_4:
        /*001c*/ 	.word	index@(matmul_kernel)
        /*0020*/ 	.word	0x00000000
.L_5:


//--------------------- .nv.compat                --------------------------
	.section	.nv.compat,"",@"SHT_CUDA_COMPAT_INFO"
	.align	4
        /*0000*/ 	.byte	0x02, 0x09, 0x01, 0x00, 0x02, 0x02, 0x04, 0x00, 0x02, 0x05, 0x05, 0x00, 0x03, 0x07, 0x01, 0x01
        /*0010*/ 	.byte	0x02, 0x03, 0x00, 0x00, 0x02, 0x06, 0x01, 0x00, 0x04, 0x0b, 0x08, 0x00, 0x00, 0x00, 0x00, 0x00
        /*0020*/ 	.byte	0x00, 0x00, 0x00, 0x00


//--------------------- .nv.info.matmul_kernel    --------------------------
	.section	.nv.info.matmul_kernel,"",@"SHT_CUDA_INFO"
	.sectionflags	@""
	.align	4


	//----- nvinfo : EIATTR_CUDA_API_VERSION
	.align		4
        /*0000*/ 	.byte	0x04, 0x37
        /*0002*/ 	.short	(.L_7 - .L_6)
.L_6:
        /*0004*/ 	.word	0x00000082


	//----- nvinfo : EIATTR_KPARAM_INFO
	.align		4
.L_7:
        /*0008*/ 	.byte	0x04, 0x17
        /*000a*/ 	.short	(.L_9 - .L_8)
.L_8:
        /*000c*/ 	.word	0x00000000
        /*0010*/ 	.short	0x000d
        /*0012*/ 	.short	0x0048
        /*0014*/ 	.byte	0x00, 0xf4, 0x21, 0x00


	//----- nvinfo : EIATTR_KPARAM_INFO
	.align		4
.L_9:
        /*0018*/ 	.byte	0x04, 0x17
        /*001a*/ 	.short	(.L_11 - .L_10)
.L_10:
        /*001c*/ 	.word	0x00000000
        /*0020*/ 	.short	0x000c
        /*0022*/ 	.short	0x0040
        /*0024*/ 	.byte	0x00, 0xf4, 0x21, 0x00


	//----- nvinfo : EIATTR_KPARAM_INFO
	.align		4
.L_11:
        /*0028*/ 	.byte	0x04, 0x17
        /*002a*/ 	.short	(.L_13 - .L_12)
.L_12:
        /*002c*/ 	.word	0x00000000
        /*0030*/ 	.short	0x000b
        /*0032*/ 	.short	0x0038
        /*0034*/ 	.byte	0x00, 0xf0, 0x11, 0x00


	//----- nvinfo : EIATTR_KPARAM_INFO
	.align		4
.L_13:
        /*0038*/ 	.byte	0x04, 0x17
        /*003a*/ 	.short	(.L_15 - .L_14)
.L_14:
        /*003c*/ 	.word	0x00000000
        /*0040*/ 	.short	0x000a
        /*0042*/ 	.short	0x0034
        /*0044*/ 	.byte	0x00, 0xf0, 0x11, 0x00


	//----- nvinfo : EIATTR_KPARAM_INFO
	.align		4
.L_15:
        /*0048*/ 	.byte	0x04, 0x17
        /*004a*/ 	.short	(.L_17 - .L_16)
.L_16:
        /*004c*/ 	.word	0x00000000
        /*0050*/ 	.short	0x0009
        /*0052*/ 	.short	0x0030
        /*0054*/ 	.byte	0x00, 0xf0, 0x11, 0x00


	//----- nvinfo : EIATTR_KPARAM_INFO
	.align		4
.L_17:
        /*0058*/ 	.byte	0x04, 0x17
        /*005a*/ 	.short	(.L_19 - .L_18)
.L_18:
        /*005c*/ 	.word	0x00000000
        /*0060*/ 	.short	0x0008
        /*0062*/ 	.short	0x002c
        /*0064*/ 	.byte	0x00, 0xf0, 0x11, 0x00


	//----- nvinfo : EIATTR_KPARAM_INFO
	.align		4
.L_19:
        /*0068*/ 	.byte	0x04, 0x17
        /*006a*/ 	.short	(.L_21 - .L_20)
.L_20:
        /*006c*/ 	.word	0x00000000
        /*0070*/ 	.short	0x0007
        /*0072*/ 	.short	0x0028
        /*0074*/ 	.byte	0x00, 0xf0, 0x11, 0x00


	//----- nvinfo : EIATTR_KPARAM_INFO
	.align		4
.L_21:
        /*0078*/ 	.byte	0x04, 0x17
        /*007a*/ 	.short	(.L_23 - .L_22)
.L_22:
        /*007c*/ 	.word	0x00000000
        /*0080*/ 	.short	0x0006
        /*0082*/ 	.short	0x0024
        /*0084*/ 	.byte	0x00, 0xf0, 0x11, 0x00


	//----- nvinfo : EIATTR_KPARAM_INFO
	.align		4
.L_23:
        /*0088*/ 	.byte	0x04, 0x17
        /*008a*/ 	.short	(.L_25 - .L_24)
.L_24:
        /*008c*/ 	.word	0x00000000
        /*0090*/ 	.short	0x0005
        /*0092*/ 	.short	0x0020
        /*0094*/ 	.byte	0x00, 0xf0, 0x11, 0x00


	//----- nvinfo : EIATTR_KPARAM_INFO
	.align		4
.L_25:
        /*0098*/ 	.byte	0x04, 0x17
        /*009a*/ 	.short	(.L_27 - .L_26)
.L_26:
        /*009c*/ 	.word	0x00000000
        /*00a0*/ 	.short	0x0004
        /*00a2*/ 	.short	0x001c
        /*00a4*/ 	.byte	0x00, 0xf0, 0x11, 0x00


	//----- nvinfo : EIATTR_KPARAM_INFO
	.align		4
.L_27:
        /*00a8*/ 	.byte	0x04, 0x17
        /*00aa*/ 	.short	(.L_29 - .L_28)
.L_28:
        /*00ac*/ 	.word	0x00000000
        /*00b0*/ 	.short	0x0003
        /*00b2*/ 	.short	0x0018
        /*00b4*/ 	.byte	0x00, 0xf0, 0x11, 0x00


	//----- nvinfo : EIATTR_KPARAM_INFO
	.align		4
.L_29:
        /*00b8*/ 	.byte	0x04, 0x17
        /*00ba*/ 	.short	(.L_31 - .L_30)
.L_30:
        /*00bc*/ 	.word	0x00000000
        /*00c0*/ 	.short	0x0002
        /*00c2*/ 	.short	0x0010
        /*00c4*/ 	.byte	0x00, 0xf4, 0x21, 0x00


	//----- nvinfo : EIATTR_KPARAM_INFO
	.align		4
.L_31:
        /*00c8*/ 	.byte	0x04, 0x17
        /*00ca*/ 	.short	(.L_33 - .L_32)
.L_32:
        /*00cc*/ 	.word	0x00000000
        /*00d0*/ 	.short	0x0001
        /*00d2*/ 	.short	0x0008
        /*00d4*/ 	.byte	0x00, 0xf4, 0x21, 0x00


	//----- nvinfo : EIATTR_KPARAM_INFO
	.align		4
.L_33:
        /*00d8*/ 	.byte	0x04, 0x17
        /*00da*/ 	.short	(.L_35 - .L_34)
.L_34:
        /*00dc*/ 	.word	0x00000000
        /*00e0*/ 	.short	0x0000
        /*00e2*/ 	.short	0x0000
        /*00e4*/ 	.byte	0x00, 0xf4, 0x21, 0x00


	//----- nvinfo : EIATTR_EXPLICIT_CLUSTER
	.align		4
.L_35:
        /*00e8*/ 	.byte	0x01, 0x3e
	.zero		2


	//----- nvinfo : EIATTR_CTA_PER_CLUSTER
	.align		4
        /*00ec*/ 	.byte	0x04, 0x3d
        /*00ee*/ 	.short	(.L_37 - .L_36)
.L_36:
        /*00f0*/ 	.word	0x00000004
        /*00f4*/ 	.word	0x00000001
        /*00f8*/ 	.word	0x00000001


	//----- nvinfo : EIATTR_SPARSE_MMA_MASK
	.align		4
.L_37:
        /*00fc*/ 	.byte	0x03, 0x50
        /*00fe*/ 	.short	0x0000


	//----- nvinfo : EIATTR_MAXREG_COUNT
	.align		4
        /*0100*/ 	.byte	0x03, 0x1b
        /*0102*/ 	.short	0x00ff


	//----- nvinfo : EIATTR_NUM_BARRIERS
	.align		4
        /*0104*/ 	.byte	0x02, 0x4c
        /*0106*/ 	.byte	0x01
	.zero		1


	//----- nvinfo : EIATTR_MERCURY_ISA_VERSION
	.align		4
        /*0108*/ 	.byte	0x03, 0x5f
        /*010a*/ 	.short	0x0101


	//----- nvinfo : EIATTR_EXIT_INSTR_OFFSETS
	.align		4
        /*010c*/ 	.byte	0x04, 0x1c
        /*010e*/ 	.short	(.L_39 - .L_38)


	//   ....[0]....
.L_38:
        /*0110*/ 	.word	0x00006110


	//   ....[1]....
        /*0114*/ 	.word	0x00006130


	//----- nvinfo : EIATTR_REQNTID
	.align		4
.L_39:
        /*0118*/ 	.byte	0x04, 0x10
        /*011a*/ 	.short	(.L_41 - .L_40)
.L_40:
        /*011c*/ 	.word	0x00000080
        /*0120*/ 	.word	0x00000001
        /*0124*/ 	.word	0x00000001


	//----- nvinfo : EIATTR_CBANK_PARAM_SIZE
	.align		4
.L_41:
        /*0128*/ 	.byte	0x03, 0x19
        /*012a*/ 	.short	0x0050


	//----- nvinfo : EIATTR_PARAM_CBANK
	.align		4
        /*012c*/ 	.byte	0x04, 0x0a
        /*012e*/ 	.short	(.L_43 - .L_42)
	.align		4
.L_42:
        /*0130*/ 	.word	index@(.nv.constant0.matmul_kernel)
        /*0134*/ 	.short	0x0210
        /*0136*/ 	.short	0x0050


	//----- nvinfo : EIATTR_SW_WAR
	.align		4
.L_43:
        /*0138*/ 	.byte	0x04, 0x36
        /*013a*/ 	.short	(.L_45 - .L_44)
.L_44:
        /*013c*/ 	.word	0x00000008
.L_45:


//--------------------- .nv.callgraph             --------------------------
	.section	.nv.callgraph,"",@"SHT_CUDA_CALLGRAPH"
	.align	4
	.sectionentsize	8
	.align		4
        /*0000*/ 	.word	0x00000000
	.align		4
        /*0004*/ 	.word	0xffffffff
	.align		4
        /*0008*/ 	.word	0x00000000
	.align		4
        /*000c*/ 	.word	0xfffffffe
	.align		4
        /*0010*/ 	.word	0x00000000
	.align		4
        /*0014*/ 	.word	0xfffffffd
	.align		4
        /*0018*/ 	.word	0x00000000
	.align		4
        /*001c*/ 	.word	0xfffffffc


//--------------------- .text.matmul_kernel       --------------------------
	.section	.text.matmul_kernel,"ax",@progbits
	.align	128
        .global         matmul_kernel
        .type           matmul_kernel,@function
        .size           matmul_kernel,(.L_x_4 - matmul_kernel)
        .other          matmul_kernel,@"STO_CUDA_ENTRY STV_DEFAULT"
matmul_kernel:
.text.matmul_kernel:
[----:B------:R-:W0:Y:S08]  /*0000*/  LDC R1, c[0x0][0x28] ;  /* 0x00000a00ff017b82 */ /* 0x000e300000000800 */
[----:B------:R-:W1:Y:S01]  /*0010*/  LDC.64 R38, c[0x0][0x228] ;  /* 0x00008a00ff267b82 */ /* 0x000e620000000a00 */
[----:B------:R-:W-:Y:S01]  /*0020*/  ULDC.64 UR16, c[0x0][0x208] ;  /* 0x0000820000107ab9 */ /* 0x000fe20000000a00 */
[----:B------:R-:W-:-:S06]  /*0030*/  ULDC UR11, c[0x0][0x230] ;  /* 0x00008c00000b7ab9 */ /* 0x000fcc0000000800 */
[----:B------:R-:W2:Y:S08]  /*0040*/  S2UR UR4, SR_CTAID.X ;  /* 0x00000000000479c3 */ /* 0x000eb00000002500 */
[----:B------:R-:W3:Y:S01]  /*0050*/  S2UR UR10, SR_CgaCtaId ;  /* 0x00000000000a79c3 */ /* 0x000ee20000008800 */
[----:B-1----:R-:W-:-:S07]  /*0060*/  VIADD R0, R39, 0x7f ;  /* 0x0000007f27007836 */ /* 0x002fce0000000000 */
[----:B------:R-:W1:Y:S01]  /*0070*/  LDC R177, c[0x0][0x230] ;  /* 0x00008c00ffb17b82 */ /* 0x000e620000000800 */
[----:B------:R-:W-:Y:S02]  /*0080*/  SHF.R.S32.HI R3, RZ, 0x1f, R0 ;  /* 0x0000001fff037819 */ /* 0x000fe40000011400 */
[----:B--2---:R-:W-:Y:S01]  /*0090*/  I2FP.F32.U32 R5, UR4 ;  /* 0x0000000400057c45 */ /* 0x004fe20008201000 */
[----:B------:R-:W-:Y:S01]  /*00a0*/  ULDC UR4, c[0x0][0x150] ;  /* 0x0000540000047ab9 */ /* 0x000fe20000000800 */
[----:B------:R-:W-:-:S03]  /*00b0*/  LEA.HI R3, R3, R0, RZ, 0x7 ;  /* 0x0000000003037211 */ /* 0x000fc600078f38ff */
[----:B------:R-:W-:Y:S01]  /*00c0*/  FMUL R5, R5, UR4 ;  /* 0x0000000405057c20 */ /* 0x000fe20008400000 */
[----:B------:R-:W-:-:S05]  /*00d0*/  SHF.R.S32.HI R3, RZ, 0x7, R3 ;  /* 0x00000007ff037819 */ /* 0x000fca0000011403 */
[----:B------:R-:W-:Y:S01]  /*00e0*/  IMAD.SHL.U32 R4, R3, 0x8, RZ ;  /* 0x0000000803047824 */ /* 0x000fe200078e00ff */
[----:B------:R-:W2:Y:S04]  /*00f0*/  F2I.U32.TRUNC.NTZ R5, R5 ;  /* 0x0000000500057305 */ /* 0x000ea8000020f000 */
[----:B------:R-:W-:Y:S01]  /*0100*/  IABS R7, R4 ;  /* 0x0000000400077213 */ /* 0x000fe20000000000 */
[----:B-1----:R-:W-:-:S03]  /*0110*/  VIADD R177, R177, 0x3f ;  /* 0x0000003fb1b17836 */ /* 0x002fc60000000000 */
[----:B------:R-:W1:Y:S01]  /*0120*/  I2F.RP R0, R7 ;  /* 0x0000000700007306 */ /* 0x000e620000209400 */
[----:B--2---:R-:W-:-:S07]  /*0130*/  IABS R11, R5 ;  /* 0x00000005000b7213 */ /* 0x004fce0000000000 */
[----:B-1----:R-:W1:Y:S02]  /*0140*/  MUFU.RCP R0, R0 ;  /* 0x0000000000007308 */ /* 0x002e640000001000 */
[----:B-1----:R-:W-:Y:S01]  /*0150*/  VIADD R2, R0, 0xffffffe ;  /* 0x0ffffffe00027836 */ /* 0x002fe20000000000 */
[----:B------:R-:W-:-:S05]  /*0160*/  IABS R0, R4 ;  /* 0x0000000400007213 */ /* 0x000fca0000000000 */
[----:B------:R1:W2:Y:S01]  /*0170*/  F2I.FTZ.U32.TRUNC.NTZ R3, R2 ;  /* 0x0000000200037305 */ /* 0x0002a2000021f000 */
[----:B------:R-:W-:Y:S02]  /*0180*/  IMAD.MOV R0, RZ, RZ, -R0 ;  /* 0x000000ffff007224 */ /* 0x000fe400078e0a00 */
[----:B-1----:R-:W-:Y:S02]  /*0190*/  IMAD.MOV.U32 R2, RZ, RZ, RZ ;  /* 0x000000ffff027224 */ /* 0x002fe400078e00ff */
[----:B--2---:R-:W-:-:S04]  /*01a0*/  IMAD.MOV R6, RZ, RZ, -R3 ;  /* 0x000000ffff067224 */ /* 0x004fc800078e0a03 */
[----:B------:R-:W-:-:S04]  /*01b0*/  IMAD R9, R6, R7, RZ ;  /* 0x0000000706097224 */ /* 0x000fc800078e02ff */
[----:B------:R-:W-:-:S06]  /*01c0*/  IMAD.HI.U32 R2, R3, R9, R2 ;  /* 0x0000000903027227 */ /* 0x000fcc00078e0002 */
[----:B------:R-:W-:-:S04]  /*01d0*/  IMAD.HI.U32 R2, R2, R11, RZ ;  /* 0x0000000b02027227 */ /* 0x000fc800078e00ff */
[----:B------:R-:W-:-:S05]  /*01e0*/  IMAD R0, R2, R0, R11 ;  /* 0x0000000002007224 */ /* 0x000fca00078e020b */
[----:B------:R-:W-:-:S13]  /*01f0*/  ISETP.GT.U32.AND P1, PT, R7, R0, PT ;  /* 0x000000000700720c */ /* 0x000fda0003f24070 */
[----:B------:R-:W-:Y:S02]  /*0200*/  @!P1 IMAD.IADD R0, R0, 0x1, -R7 ;  /* 0x0000000100009824 */ /* 0x000fe400078e0a07 */
[----:B------:R-:W-:Y:S01]  /*0210*/  @!P1 VIADD R2, R2, 0x1 ;  /* 0x0000000102029836 */ /* 0x000fe20000000000 */
[----:B------:R-:W-:Y:S02]  /*0220*/  ISETP.NE.AND P1, PT, R4, RZ, PT ;  /* 0x000000ff0400720c */ /* 0x000fe40003f25270 */
[----:B------:R-:W-:Y:S02]  /*0230*/  ISETP.GE.U32.AND P0, PT, R0, R7, PT ;  /* 0x000000070000720c */ /* 0x000fe40003f06070 */
[----:B------:R-:W-:-:S04]  /*0240*/  LOP3.LUT R0, R5, R4, RZ, 0x3c, !PT ;  /* 0x0000000405007212 */ /* 0x000fc800078e3cff */
[----:B------:R-:W-:Y:S01]  /*0250*/  ISETP.GE.AND P2, PT, R0, RZ, PT ;  /* 0x000000ff0000720c */ /* 0x000fe20003f46270 */
[----:B------:R-:W-:-:S05]  /*0260*/  VIADD R0, R38, 0x7f ;  /* 0x0000007f26007836 */ /* 0x000fca0000000000 */
[----:B------:R-:W-:Y:S01]  /*0270*/  SHF.R.S32.HI R3, RZ, 0x1f, R0 ;  /* 0x0000001fff037819 */ /* 0x000fe20000011400 */
[----:B------:R-:W-:-:S03]  /*0280*/  @P0 VIADD R2, R2, 0x1 ;  /* 0x0000000102020836 */ /* 0x000fc60000000000 */
[----:B------:R-:W-:-:S03]  /*0290*/  LEA.HI R3, R3, R0, RZ, 0x7 ;  /* 0x0000000003037211 */ /* 0x000fc600078f38ff */
[----:B------:R-:W-:Y:S01]  /*02a0*/  @!P2 IMAD.MOV R2, RZ, RZ, -R2 ;  /* 0x000000ffff02a224 */ /* 0x000fe200078e0a02 */
[----:B------:R-:W-:-:S05]  /*02b0*/  @!P1 LOP3.LUT R2, RZ, R4, RZ, 0x33, !PT ;  /* 0x00000004ff029212 */ /* 0x000fca00078e33ff */
[----:B------:R-:W-:Y:S02]  /*02c0*/  IMAD.SHL.U32 R24, R2, 0x8, RZ ;  /* 0x0000000802187824 */ /* 0x000fe400078e00ff */
[----:B------:R-:W-:-:S03]  /*02d0*/  IMAD.MOV R2, RZ, RZ, -R2 ;  /* 0x000000ffff027224 */ /* 0x000fc600078e0a02 */
[----:B------:R-:W-:Y:S01]  /*02e0*/  LEA.HI.SX32 R3, R3, -R24, 0x19 ;  /* 0x8000001803037211 */ /* 0x000fe200078fcaff */
[----:B------:R-:W-:-:S03]  /*02f0*/  IMAD R11, R4, R2, R5 ;  /* 0x00000002040b7224 */ /* 0x000fc600078e0205 */
[----:B------:R-:W-:Y:S02]  /*0300*/  VIMNMX R6, R3, 0x8, PT ;  /* 0x0000000803067848 */ /* 0x000fe40003fe0100 */
[----:B------:R-:W-:Y:S02]  /*0310*/  IABS R9, R11 ;  /* 0x0000000b00097213 */ /* 0x000fe40000000000 */
[-C--:B------:R-:W-:Y:S02]  /*0320*/  IABS R7, R6.reuse ;  /* 0x0000000600077213 */ /* 0x080fe40000000000 */
[----:B------:R-:W-:Y:S02]  /*0330*/  IABS R4, R6 ;  /* 0x0000000600047213 */ /* 0x000fe40000000000 */
[----:B------:R-:W1:Y:S01]  /*0340*/  I2F.RP R0, R7 ;  /* 0x0000000700007306 */ /* 0x000e620000209400 */
[C---:B------:R-:W-:Y:S02]  /*0350*/  R2UR UR5, R6.reuse ;  /* 0x00000000060572ca */ /* 0x040fe400000e0000 */
[----:B------:R-:W-:-:S11]  /*0360*/  R2UR UR6, R6 ;  /* 0x00000000060672ca */ /* 0x000fd600000e0000 */
[----:B------:R-:W-:Y:S01]  /*0370*/  UISETP.NE.AND UP0, UPT, UR5, URZ, UPT ;  /* 0x0000003f0500728c */ /* 0x000fe2000bf05270 */
[----:B-1----:R-:W1:Y:S01]  /*0380*/  MUFU.RCP R0, R0 ;  /* 0x0000000000007308 */ /* 0x002e620000001000 */
[----:B---3--:R-:W-:-:S04]  /*0390*/  USHF.L.U32 UR5, UR10, 0x6, URZ ;  /* 0x000000060a057899 */ /* 0x008fc8000800063f */
[----:B------:R-:W-:Y:S01]  /*03a0*/  ULOP3.LUT UR5, UR5, 0x40, URZ, 0xc0, !UPT ;  /* 0x0000004005057892 */ /* 0x000fe2000f8ec03f */
[----:B-1----:R-:W-:Y:S02]  /*03b0*/  VIADD R3, R0, 0xffffffe ;  /* 0x0ffffffe00037836 */ /* 0x002fe40000000000 */
[----:B------:R-:W-:-:S04]  /*03c0*/  IMAD.MOV R0, RZ, RZ, -R4 ;  /* 0x000000ffff007224 */ /* 0x000fc800078e0a04 */
[----:B------:R-:W1:Y:S02]  /*03d0*/  F2I.FTZ.U32.TRUNC.NTZ R3, R3 ;  /* 0x0000000300037305 */ /* 0x000e64000021f000 */
[----:B-1----:R-:W-:-:S04]  /*03e0*/  IMAD.MOV R8, RZ, RZ, -R3 ;  /* 0x000000ffff087224 */ /* 0x002fc800078e0a03 */
[----:B------:R-:W-:-:S04]  /*03f0*/  IMAD.MOV.U32 R2, RZ, RZ, R8 ;  /* 0x000000ffff027224 */ /* 0x000fc800078e0008 */
[----:B------:R-:W-:Y:S02]  /*0400*/  IMAD R5, R2, R7, RZ ;  /* 0x0000000702057224 */ /* 0x000fe400078e02ff */
[----:B------:R-:W-:-:S04]  /*0410*/  IMAD.MOV.U32 R2, RZ, RZ, RZ ;  /* 0x000000ffff027224 */ /* 0x000fc800078e00ff */
[----:B------:R-:W-:-:S06]  /*0420*/  IMAD.HI.U32 R2, R3, R5, R2 ;  /* 0x0000000503027227 */ /* 0x000fcc00078e0002 */
[----:B------:R-:W-:-:S04]  /*0430*/  IMAD.HI.U32 R2, R2, R9, RZ ;  /* 0x0000000902027227 */ /* 0x000fc800078e00ff */
[----:B------:R-:W-:-:S05]  /*0440*/  IMAD R0, R2, R0, R9 ;  /* 0x0000000002007224 */ /* 0x000fca00078e0209 */
[----:B------:R-:W-:-:S13]  /*0450*/  ISETP.GT.U32.AND P1, PT, R7, R0, PT ;  /* 0x000000000700720c */ /* 0x000fda0003f24070 */
[----:B------:R-:W-:Y:S02]  /*0460*/  @!P1 IMAD.IADD R0, R0, 0x1, -R7 ;  /* 0x0000000100009824 */ /* 0x000fe400078e0a07 */
[----:B------:R-:W-:-:S03]  /*0470*/  @!P1 VIADD R2, R2, 0x1 ;  /* 0x0000000102029836 */ /* 0x000fc60000000000 */
[----:B------:R-:W-:Y:S02]  /*0480*/  ISETP.GE.U32.AND P0, PT, R0, R7, PT ;  /* 0x000000070000720c */ /* 0x000fe40003f06070 */
[----:B------:R-:W-:-:S04]  /*0490*/  LOP3.LUT R0, R11, R6, RZ, 0x3c, !PT ;  /* 0x000000060b007212 */ /* 0x000fc800078e3cff */
[----:B------:R-:W-:Y:S02]  /*04a0*/  ISETP.GE.AND P2, PT, R0, RZ, PT ;  /* 0x000000ff0000720c */ /* 0x000fe40003f46270 */
[----:B------:R-:W1:Y:S05]  /*04b0*/  S2R R0, SR_TID.X ;  /* 0x0000000000007919 */ /* 0x000e6a0000002100 */
[----:B------:R-:W-:Y:S01]  /*04c0*/  @P0 VIADD R2, R2, 0x1 ;  /* 0x0000000102020836 */ /* 0x000fe20000000000 */
[----:B------:R-:W-:-:S05]  /*04d0*/  ISETP.GT.AND P0, PT, R177, 0x3f, PT ;  /* 0x0000003fb100780c */ /* 0x000fca0003f04270 */
[----:B------:R-:W-:-:S05]  /*04e0*/  @!P2 IMAD.MOV R2, RZ, RZ, -R2 ;  /* 0x000000ffff02a224 */ /* 0x000fca00078e0a02 */
[----:B------:R-:W-:-:S09]  /*04f0*/  R2UR UR4, R2 ;  /* 0x00000000020472ca */ /* 0x000fd200000e0000 */
[----:B------:R-:W-:-:S04]  /*0500*/  @!UP0 ULOP3.LUT UR4, URZ, UR6, URZ, 0x33, !UPT ;  /* 0x000000063f048292 */ /* 0x000fc8000f8e333f */
[----:B------:R-:W-:Y:S02]  /*0510*/  UIADD3 UR6, -UR4, URZ, URZ ;  /* 0x0000003f04067290 */ /* 0x000fe4000fffe13f */
[----:B------:R-:W-:Y:S01]  /*0520*/  ULEA UR5, UR4, UR5, 0x7 ;  /* 0x0000000504057291 */ /* 0x000fe2000f8e383f */
[----:B-1----:R-:W-:Y:S01]  /*0530*/  SHF.R.U32.HI R75, RZ, 0x6, R0 ;  /* 0x00000006ff4b7819 */ /* 0x002fe20000011600 */
[----:B------:R-:W-:Y:S01]  /*0540*/  USHF.L.U32 UR4, UR10, 0x5, URZ ;  /* 0x000000050a047899 */ /* 0x000fe2000800063f */
[----:B------:R-:W-:Y:S01]  /*0550*/  LOP3.LUT R178, R0, 0x3f, RZ, 0xc0, !PT ;  /* 0x0000003f00b27812 */ /* 0x000fe200078ec0ff */
[----:B------:R-:W-:Y:S01]  /*0560*/  IMAD R2, R6, UR6, R11 ;  /* 0x0000000606027c24 */ /* 0x000fe2000f8e020b */
[----:B------:R-:W-:Y:S01]  /*0570*/  SGXT.U32 R75, R75, 0x1 ;  /* 0x000000014b4b781a */ /* 0x000fe20000000000 */
[----:B------:R-:W-:Y:S02]  /*0580*/  ULOP3.LUT UR4, UR4, 0x40, URZ, 0xc0, !UPT ;  /* 0x0000004004047892 */ /* 0x000fe4000f8ec03f */
[----:B------:R-:W-:Y:S01]  /*0590*/  IMAD.IADD R24, R24, 0x1, R2 ;  /* 0x0000000118187824 */ /* 0x000fe200078e0202 */
[----:B------:R-:W-:Y:S01]  /*05a0*/  UMOV UR6, 0x400 ;  /* 0x0000040000067882 */ /* 0x000fe20000000000 */
[----:B------:R-:W-:Y:S01]  /*05b0*/  LOP3.LUT R2, R75, UR5, RZ, 0xfc, !PT ;  /* 0x000000054b027c12 */ /* 0x000fe2000f8efcff */
[----:B------:R-:W-:-:S02]  /*05c0*/  ULEA UR10, UR10, UR6, 0x18 ;  /* 0x000000060a0a7291 */ /* 0x000fc4000f8ec03f */
[----:B------:R-:W-:Y:S02]  /*05d0*/  LEA R25, R24, UR4, 0x7 ;  /* 0x0000000418197c11 */ /* 0x000fe4000f8e38ff */
[C---:B------:R-:W-:Y:S02]  /*05e0*/  LOP3.LUT R3, R2.reuse, 0x2, RZ, 0xfc, !PT ;  /* 0x0000000202037812 */ /* 0x040fe400078efcff */
[----:B------:R-:W-:Y:S01]  /*05f0*/  LOP3.LUT R4, R2, 0x4, RZ, 0xfc, !PT ;  /* 0x0000000402047812 */ /* 0x000fe200078efcff */
[----:B------:R-:W-:Y:S01]  /*0600*/  IMAD.IADD R66, R178, 0x1, R25 ;  /* 0x00000001b2427824 */ /* 0x000fe200078e0219 */
[C---:B------:R-:W-:Y:S02]  /*0610*/  LOP3.LUT R5, R2.reuse, 0x6, RZ, 0xfc, !PT ;  /* 0x0000000602057812 */ /* 0x040fe400078efcff */
[C---:B------:R-:W-:Y:S02]  /*0620*/  LOP3.LUT R6, R2.reuse, 0x8, RZ, 0xfc, !PT ;  /* 0x0000000802067812 */ /* 0x040fe400078efcff */
[----:B------:R-:W-:-:S02]  /*0630*/  LOP3.LUT R7, R2, 0xa, RZ, 0xfc, !PT ;  /* 0x0000000a02077812 */ /* 0x000fc400078efcff */
[C---:B------:R-:W-:Y:S02]  /*0640*/  LOP3.LUT R8, R2.reuse, 0xc, RZ, 0xfc, !PT ;  /* 0x0000000c02087812 */ /* 0x040fe400078efcff */
[C---:B------:R-:W-:Y:S02]  /*0650*/  LOP3.LUT R9, R2.reuse, 0xe, RZ, 0xfc, !PT ;  /* 0x0000000e02097812 */ /* 0x040fe400078efcff */
[C---:B------:R-:W-:Y:S02]  /*0660*/  LOP3.LUT R10, R2.reuse, 0x10, RZ, 0xfc, !PT ;  /* 0x00000010020a7812 */ /* 0x040fe400078efcff */
        /* <DEDUP_REMOVED lines=22> */
[----:B------:R-:W-:Y:S01]  /*07d0*/  LOP3.LUT R65, R2, 0x3e, RZ, 0xfc, !PT ;  /* 0x0000003e02417812 */ /* 0x000fe200078efcff */
[----:B0-----:R-:W-:Y:S06]  /*07e0*/  @P0 BRA `(.L_x_0) ;  /* 0x0000000000480947 */ /* 0x001fec0003800000 */
[----:B------:R-:W-:Y:S01]  /*07f0*/  IMAD.SHL.U32 R67, R0, 0x8, RZ ;  /* 0x0000000800437824 */ /* 0x000fe200078e00ff */
[----:B------:R-:W-:Y:S02]  /*0800*/  CS2R R24, SRZ ;  /* 0x0000000000187805 */ /* 0x000fe4000001ff00 */
[----:B------:R-:W-:Y:S02]  /*0810*/  CS2R R26, SRZ ;  /* 0x00000000001a7805 */ /* 0x000fe4000001ff00 */
[----:B------:R-:W-:Y:S02]  /*0820*/  CS2R R28, SRZ ;  /* 0x00000000001c7805 */ /* 0x000fe4000001ff00 */
[----:B------:R-:W-:Y:S02]  /*0830*/  CS2R R30, SRZ ;  /* 0x00000000001e7805 */ /* 0x000fe4000001ff00 */
[----:B------:R-:W-:Y:S02]  /*0840*/  CS2R R32, SRZ ;  /* 0x0000000000207805 */ /* 0x000fe4000001ff00 */
[----:B------:R-:W-:-:S02]  /*0850*/  CS2R R34, SRZ ;  /* 0x0000000000227805 */ /* 0x000fc4000001ff00 */
        /* <DEDUP_REMOVED lines=9> */
[----:B------:R-:W-:Y:S01]  /*08f0*/  CS2R R54, SRZ ;  /* 0x0000000000367805 */ /* 0x000fe2000001ff00 */
[----:B------:R-:W-:Y:S06]  /*0900*/  BRA `(.L_x_1) ;  /* 0x0000004400387947 */ /* 0x000fec0003800000 */
.L_x_0:
[----:B------:R-:W-:Y:S01]  /*0910*/  IABS R72, R39 ;  /* 0x0000002700487213 */ /* 0x000fe20000000000 */
[----:B------:R-:W-:Y:S01]  /*0920*/  ULDC UR4, c[0x0][0x240] ;  /* 0x0000900000047ab9 */ /* 0x000fe20000000800 */
[----:B------:R-:W-:Y:S01]  /*0930*/  IABS R81, R38 ;  /* 0x0000002600517213 */ /* 0x000fe20000000000 */
[----:B------:R-:W-:Y:S01]  /*0940*/  ULDC.64 UR12, c[0x0][0x218] ;  /* 0x00008600000c7ab9 */ /* 0x000fe20000000a00 */
[----:B------:R-:W0:Y:S01]  /*0950*/  I2F.RP R28, R72 ;  /* 0x00000048001c7306 */ /* 0x000e220000209400 */
[----:B------:R-:W-:Y:S01]  /*0960*/  IABS R37, R61 ;  /* 0x0000003d00257213 */ /* 0x000fe20000000000 */
[----:B------:R-:W1:Y:S01]  /*0970*/  LDC R140, c[0x0][0x238] ;  /* 0x00008e00ff8c7b82 */ /* 0x000e620000000800 */
[----:B------:R-:W-:Y:S01]  /*0980*/  IABS R43, R57 ;  /* 0x00000039002b7213 */ /* 0x000fe20000000000 */
[----:B------:R-:W-:Y:S01]  /*0990*/  ULDC UR5, c[0x0][0x234] ;  /* 0x00008d0000057ab9 */ /* 0x000fe20000000800 */
[----:B------:R-:W-:Y:S01]  /*09a0*/  IABS R45, R56 ;  /* 0x00000038002d7213 */ /* 0x000fe20000000000 */
[----:B------:R-:W-:Y:S01]  /*09b0*/  ULDC.64 UR8, c[0x0][0x210] ;  /* 0x0000840000087ab9 */ /* 0x000fe20000000a00 */
[----:B------:R-:W-:Y:S01]  /*09c0*/  IABS R47, R20 ;  /* 0x00000014002f7213 */ /* 0x000fe20000000000 */
[----:B------:R-:W2:Y:S01]  /*09d0*/  I2F.RP R29, R81 ;  /* 0x00000051001d7306 */ /* 0x000ea20000209400 */
[----:B------:R-:W-:Y:S01]  /*09e0*/  IABS R51, R18 ;  /* 0x0000001200337213 */ /* 0x000fe20000000000 */
[----:B------:R-:W-:Y:S01]  /*09f0*/  ULDC UR6, c[0x0][0x23c] ;  /* 0x00008f0000067ab9 */ /* 0x000fe20000000800 */
[----:B------:R-:W-:Y:S01]  /*0a00*/  IABS R53, R15 ;  /* 0x0000000f00357213 */ /* 0x000fe20000000000 */
[----:B------:R-:W-:Y:S01]  /*0a10*/  USHF.L.U32 UR18, UR6, 0x6, URZ ;  /* 0x0000000606127899 */ /* 0x000fe2000800063f */
[----:B------:R-:W-:Y:S01]  /*0a20*/  IABS R69, R9 ;  /* 0x0000000900457213 */ /* 0x000fe20000000000 */
[----:B------:R-:W-:Y:S01]  /*0a30*/  IMAD R178, R178, UR6, RZ ;  /* 0x00000006b2b27c24 */ /* 0x000fe2000f8e02ff */
[----:B------:R-:W-:Y:S01]  /*0a40*/  IABS R67, R10 ;  /* 0x0000000a00437213 */ /* 0x000fe20000000000 */
[----:B0-----:R-:W0:Y:S01]  /*0a50*/  MUFU.RCP R28, R28 ;  /* 0x0000001c001c7308 */ /* 0x001e220000001000 */
[----:B------:R-:W-:Y:S01]  /*0a60*/  IABS R35, R62 ;  /* 0x0000003e00237213 */ /* 0x000fe20000000000 */
[----:B------:R-:W-:Y:S01]  /*0a70*/  UMOV UR7, URZ ;  /* 0x0000003f00077c82 */ /* 0x000fe20008000000 */
[----:B------:R-:W-:-:S02]  /*0a80*/  IABS R79, R2 ;  /* 0x00000002004f7213 */ /* 0x000fc40000000000 */
[----:B------:R-:W-:Y:S02]  /*0a90*/  IABS R41, R60 ;  /* 0x0000003c00297213 */ /* 0x000fe40000000000 */
[----:B------:R-:W-:Y:S01]  /*0aa0*/  IABS R49, R19 ;  /* 0x0000001300317213 */ /* 0x000fe20000000000 */
[----:B--2---:R-:W2:Y:S01]  /*0ab0*/  MUFU.RCP R29, R29 ;  /* 0x0000001d001d7308 */ /* 0x004ea20000001000 */
[----:B------:R-:W-:Y:S02]  /*0ac0*/  IABS R55, R14 ;  /* 0x0000000e00377213 */ /* 0x000fe40000000000 */
[----:B------:R-:W-:Y:S02]  /*0ad0*/  IABS R71, R8 ;  /* 0x0000000800477213 */ /* 0x000fe40000000000 */
[----:B------:R-:W-:Y:S02]  /*0ae0*/  IABS R73, R6 ;  /* 0x0000000600497213 */ /* 0x000fe40000000000 */
[----:B------:R-:W-:Y:S01]  /*0af0*/  IABS R77, R5 ;  /* 0x00000005004d7213 */ /* 0x000fe20000000000 */
[----:B0-----:R-:W-:Y:S01]  /*0b00*/  VIADD R24, R28, 0xffffffe ;  /* 0x0ffffffe1c187836 */ /* 0x001fe20000000000 */
[----:B------:R-:W-:-:S02]  /*0b10*/  IABS R68, R66 ;  /* 0x0000004200447213 */ /* 0x000fc40000000000 */
[C---:B------:R-:W-:Y:S01]  /*0b20*/  LOP3.LUT R179, R75.reuse, 0x3c, RZ, 0xfc, !PT ;  /* 0x0000003c4bb37812 */ /* 0x040fe200078efcff */
[----:B------:R0:W3:Y:S01]  /*0b30*/  F2I.FTZ.U32.TRUNC.NTZ R25, R24 ;  /* 0x0000001800197305 */ /* 0x0000e2000021f000 */
[C---:B------:R-:W-:Y:S02]  /*0b40*/  LOP3.LUT R181, R75.reuse, 0x3a, RZ, 0xfc, !PT ;  /* 0x0000003a4bb57812 */ /* 0x040fe400078efcff */
[----:B------:R-:W-:Y:S01]  /*0b50*/  LOP3.LUT R99, R75, 0x38, RZ, 0xfc, !PT ;  /* 0x000000384b637812 */ /* 0x000fe200078efcff */
[----:B--2---:R-:W-:Y:S01]  /*0b60*/  VIADD R26, R29, 0xffffffe ;  /* 0x0ffffffe1d1a7836 */ /* 0x004fe20000000000 */
[----:B------:R-:W-:Y:S01]  /*0b70*/  IABS R29, R65 ;  /* 0x00000041001d7213 */ /* 0x000fe20000000000 */
[-C--:B-1----:R-:W-:Y:S01]  /*0b80*/  IMAD R179, R179, R140.reuse, RZ ;  /* 0x0000008cb3b37224 */ /* 0x082fe200078e02ff */
[C---:B------:R-:W-:Y:S01]  /*0b90*/  LOP3.LUT R98, R75.reuse, 0x36, RZ, 0xfc, !PT ;  /* 0x000000364b627812 */ /* 0x040fe200078efcff */
[----:B------:R1:W2:Y:S01]  /*0ba0*/  F2I.FTZ.U32.TRUNC.NTZ R27, R26 ;  /* 0x0000001a001b7305 */ /* 0x0002a2000021f000 */
[----:B0-----:R-:W-:Y:S01]  /*0bb0*/  IMAD.MOV.U32 R24, RZ, RZ, RZ ;  /* 0x000000ffff187224 */ /* 0x001fe200078e00ff */
[----:B------:R-:W-:Y:S01]  /*0bc0*/  LOP3.LUT R97, R75, 0x34, RZ, 0xfc, !PT ;  /* 0x000000344b617812 */ /* 0x000fe200078efcff */
[-C--:B------:R-:W-:Y:S01]  /*0bd0*/  IMAD R181, R181, R140.reuse, RZ ;  /* 0x0000008cb5b57224 */ /* 0x080fe200078e02ff */
[----:B------:R-:W-:Y:S01]  /*0be0*/  LOP3.LUT R96, R75, 0x32, RZ, 0xfc, !PT ;  /* 0x000000324b607812 */ /* 0x000fe200078efcff */
[----:B------:R-:W-:Y:S01]  /*0bf0*/  IMAD R99, R99, R140, RZ ;  /* 0x0000008c63637224 */ /* 0x000fe200078e02ff */
[C---:B------:R-:W-:Y:S01]  /*0c00*/  LOP3.LUT R95, R75.reuse, 0x30, RZ, 0xfc, !PT ;  /* 0x000000304b5f7812 */ /* 0x040fe200078efcff */
[----:B---3--:R-:W-:Y:S01]  /*0c10*/  IMAD.MOV R31, RZ, RZ, -R25 ;  /* 0x000000ffff1f7224 */ /* 0x008fe200078e0a19 */
[C---:B------:R-:W-:Y:S01]  /*0c20*/  LOP3.LUT R94, R75.reuse, 0x2c, RZ, 0xfc, !PT ;  /* 0x0000002c4b5e7812 */ /* 0x040fe200078efcff */
[----:B-1----:R-:W-:Y:S01]  /*0c30*/  IMAD.MOV.U32 R26, RZ, RZ, RZ ;  /* 0x000000ffff1a7224 */ /* 0x002fe200078e00ff */
[----:B------:R-:W-:Y:S01]  /*0c40*/  LOP3.LUT R93, R75, 0x2a, RZ, 0xfc, !PT ;  /* 0x0000002a4b5d7812 */ /* 0x000fe200078efcff */
[----:B------:R-:W-:Y:S01]  /*0c50*/  IMAD R31, R31, R72, RZ ;  /* 0x000000481f1f7224 */ /* 0x000fe200078e02ff */
[C---:B------:R-:W-:Y:S01]  /*0c60*/  LOP3.LUT R92, R75.reuse, 0x28, RZ, 0xfc, !PT ;  /* 0x000000284b5c7812 */ /* 0x040fe200078efcff */
[----:B------:R-:W-:Y:S01]  /*0c70*/  IMAD R98, R98, R140, RZ ;  /* 0x0000008c62627224 */ /* 0x000fe200078e02ff */
[C---:B------:R-:W-:Y:S01]  /*0c80*/  LOP3.LUT R91, R75.reuse, 0x26, RZ, 0xfc, !PT ;  /* 0x000000264b5b7812 */ /* 0x040fe200078efcff */
[----:B--2---:R-:W-:Y:S01]  /*0c90*/  IMAD.MOV R30, RZ, RZ, -R27 ;  /* 0x000000ffff1e7224 */ /* 0x004fe200078e0a1b */
[----:B------:R-:W-:Y:S01]  /*0ca0*/  LOP3.LUT R90, R75, 0x24, RZ, 0xfc, !PT ;  /* 0x000000244b5a7812 */ /* 0x000fe200078efcff */
[----:B------:R-:W-:Y:S01]  /*0cb0*/  IMAD.HI.U32 R24, R25, R31, R24 ;  /* 0x0000001f19187227 */ /* 0x000fe200078e0018 */
[----:B------:R-:W-:-:S02]  /*0cc0*/  IABS R31, R64 ;  /* 0x00000040001f7213 */ /* 0x000fc40000000000 */
[C---:B------:R-:W-:Y:S01]  /*0cd0*/  LOP3.LUT R89, R75.reuse, 0x22, RZ, 0xfc, !PT ;  /* 0x000000224b597812 */ /* 0x040fe200078efcff */
[----:B------:R-:W-:Y:S01]  /*0ce0*/  IMAD R33, R30, R81, RZ ;  /* 0x000000511e217224 */ /* 0x000fe200078e02ff */
[C---:B------:R-:W-:Y:S01]  /*0cf0*/  LOP3.LUT R88, R75.reuse, 0x20, RZ, 0xfc, !PT ;  /* 0x000000204b587812 */ /* 0x040fe200078efcff */
[C---:B------:R-:W-:Y:S01]  /*0d00*/  IMAD.HI.U32 R25, R24.reuse, R29, RZ ;  /* 0x0000001d18197227 */ /* 0x040fe200078e00ff */
[C---:B------:R-:W-:Y:S02]  /*0d10*/  LOP3.LUT R87, R75.reuse, 0x1c, RZ, 0xfc, !PT ;  /* 0x0000001c4b577812 */ /* 0x040fe400078efcff */
[----:B------:R-:W-:Y:S01]  /*0d20*/  LOP3.LUT R86, R75, 0x1a, RZ, 0xfc, !PT ;  /* 0x0000001a4b567812 */ /* 0x000fe200078efcff */
[----:B------:R-:W-:Y:S01]  /*0d30*/  IMAD.HI.U32 R70, R27, R33, R26 ;  /* 0x000000211b467227 */ /* 0x000fe200078e001a */
[----:B------:R-:W-:Y:S02]  /*0d40*/  IABS R33, R63 ;  /* 0x0000003f00217213 */ /* 0x000fe40000000000 */
[C---:B------:R-:W-:Y:S01]  /*0d50*/  LOP3.LUT R85, R75.reuse, 0x18, RZ, 0xfc, !PT ;  /* 0x000000184b557812 */ /* 0x040fe200078efcff */
[----:B------:R-:W-:Y:S01]  /*0d60*/  IMAD.MOV R25, RZ, RZ, -R25 ;  /* 0x000000ffff197224 */ /* 0x000fe200078e0a19 */
[C---:B------:R-:W-:Y:S01]  /*0d70*/  LOP3.LUT R84, R75.reuse, 0x16, RZ, 0xfc, !PT ;  /* 0x000000164b547812 */ /* 0x040fe200078efcff */
[----:B------:R-:W-:Y:S01]  /*0d80*/  IMAD.HI.U32 R27, R24, R33, RZ ;  /* 0x00000021181b7227 */ /* 0x000fe200078e00ff */
[----:B------:R-:W-:-:S02]  /*0d90*/  LOP3.LUT R83, R75, 0x14, RZ, 0xfc, !PT ;  /* 0x000000144b537812 */ /* 0x000fc400078efcff */
[C---:B------:R-:W-:Y:S01]  /*0da0*/  LOP3.LUT R82, R75.reuse, 0x12, RZ, 0xfc, !PT ;  /* 0x000000124b527812 */ /* 0x040fe200078efcff */
[----:B------:R-:W-:Y:S01]  /*0db0*/  IMAD.MOV R27, RZ, RZ, -R27 ;  /* 0x000000ffff1b7224 */ /* 0x000fe200078e0a1b */
[C---:B------:R-:W-:Y:S01]  /*0dc0*/  LOP3.LUT R80, R75.reuse, 0xc, RZ, 0xfc, !PT ;  /* 0x0000000c4b507812 */ /* 0x040fe200078efcff */
[C---:B------:R-:W-:Y:S01]  /*0dd0*/  IMAD R25, R72.reuse, R25, R29 ;  /* 0x0000001948197224 */ /* 0x040fe200078e021d */
[C---:B------:R-:W-:Y:S01]  /*0de0*/  LOP3.LUT R78, R75.reuse, 0x8, RZ, 0xfc, !PT ;  /* 0x000000084b4e7812 */ /* 0x040fe200078efcff */
[----:B------:R-:W-:Y:S01]  /*0df0*/  IMAD R27, R72, R27, R33 ;  /* 0x0000001b481b7224 */ /* 0x000fe200078e0221 */
[C---:B------:R-:W-:Y:S01]  /*0e00*/  LOP3.LUT R76, R75.reuse, 0x4, RZ, 0xfc, !PT ;  /* 0x000000044b4c7812 */ /* 0x040fe200078efcff */
[----:B------:R-:W-:Y:S01]  /*0e10*/  IMAD.HI.U32 R29, R24, R37, RZ ;  /* 0x00000025181d7227 */ /* 0x000fe200078e00ff */
[C---:B------:R-:W-:Y:S02]  /*0e20*/  ISETP.GT.U32.AND P0, PT, R72.reuse, R25, PT ;  /* 0x000000194800720c */ /* 0x040fe40003f04070 */
[----:B------:R-:W-:Y:S01]  /*0e30*/  ISETP.GT.U32.AND P1, PT, R72, R27, PT ;  /* 0x0000001b4800720c */ /* 0x000fe20003f24070 */
[----:B------:R-:W-:Y:S01]  /*0e40*/  IMAD.HI.U32 R33, R24, R43, RZ ;  /* 0x0000002b18217227 */ /* 0x000fe200078e00ff */
[----:B------:R-:W-:-:S03]  /*0e50*/  LOP3.LUT R74, R75, 0x2, RZ, 0xfc, !PT ;  /* 0x000000024b4a7812 */ /* 0x000fc600078efcff */
[----:B------:R-:W-:Y:S02]  /*0e60*/  IMAD.MOV R29, RZ, RZ, -R29 ;  /* 0x000000ffff1d7224 */ /* 0x000fe400078e0a1d */
[----:B------:R-:W-:Y:S02]  /*0e70*/  IMAD.MOV R33, RZ, RZ, -R33 ;  /* 0x000000ffff217224 */ /* 0x000fe400078e0a21 */
[C---:B------:R-:W-:Y:S01]  /*0e80*/  IMAD R29, R72.reuse, R29, R37 ;  /* 0x0000001d481d7224 */ /* 0x040fe200078e0225 */
[----:B------:R-:W-:Y:S01]  /*0e90*/  IABS R37, R58 ;  /* 0x0000003a00257213 */ /* 0x000fe20000000000 */
[----:B------:R-:W-:Y:S01]  /*0ea0*/  IMAD R33, R72, R33, R43 ;  /* 0x0000002148217224 */ /* 0x000fe200078e022b */
[----:B------:R-:W-:Y:S01]  /*0eb0*/  IABS R43, R22 ;  /* 0x00000016002b7213 */ /* 0x000fe20000000000 */
[----:B------:R-:W-:Y:S01]  /*0ec0*/  IMAD.HI.U32 R34, R24, R45, RZ ;  /* 0x0000002d18227227 */ /* 0x000fe200078e00ff */
[----:B------:R-:W-:-:S03]  /*0ed0*/  ISETP.GT.U32.AND P3, PT, R72, R29, PT ;  /* 0x0000001d4800720c */ /* 0x000fc60003f64070 */
[----:B------:R-:W-:-:S04]  /*0ee0*/  IMAD.HI.U32 R40, R24, R47, RZ ;  /* 0x0000002f18287227 */ /* 0x000fc800078e00ff */
[----:B------:R-:W-:Y:S02]  /*0ef0*/  IMAD.MOV R34, RZ, RZ, -R34 ;  /* 0x000000ffff227224 */ /* 0x000fe400078e0a22 */
[----:B------:R-:W-:Y:S02]  /*0f00*/  IMAD.MOV R40, RZ, RZ, -R40 ;  /* 0x000000ffff287224 */ /* 0x000fe400078e0a28 */
[----:B------:R-:W-:-:S04]  /*0f10*/  IMAD.HI.U32 R32, R24, R37, RZ ;  /* 0x0000002518207227 */ /* 0x000fc800078e00ff */
[----:B------:R-:W-:-:S04]  /*0f20*/  IMAD.HI.U32 R36, R24, R43, RZ ;  /* 0x0000002b18247227 */ /* 0x000fc800078e00ff */
[C---:B------:R-:W-:Y:S01]  /*0f30*/  IMAD R34, R72.reuse, R34, R45 ;  /* 0x0000002248227224 */ /* 0x040fe200078e022d */
[----:B------:R-:W-:Y:S01]  /*0f40*/  IABS R45, R21 ;  /* 0x00000015002d7213 */ /* 0x000fe20000000000 */
[----:B------:R-:W-:Y:S01]  /*0f50*/  IMAD R40, R72, R40, R47 ;  /* 0x0000002848287224 */ /* 0x000fe200078e022f */
[----:B------:R-:W-:Y:S01]  /*0f60*/  IABS R47, R17 ;  /* 0x00000011002f7213 */ /* 0x000fe20000000000 */
[----:B------:R-:W-:Y:S02]  /*0f70*/  IMAD.MOV R32, RZ, RZ, -R32 ;  /* 0x000000ffff207224 */ /* 0x000fe400078e0a20 */
[----:B------:R-:W-:Y:S02]  /*0f80*/  IMAD.MOV R36, RZ, RZ, -R36 ;  /* 0x000000ffff247224 */ /* 0x000fe400078e0a24 */
[----:B------:R-:W-:-:S04]  /*0f90*/  IMAD.HI.U32 R42, R24, R51, RZ ;  /* 0x00000033182a7227 */ /* 0x000fc800078e00ff */
[C---:B------:R-:W-:Y:S02]  /*0fa0*/  IMAD R32, R72.reuse, R32, R37 ;  /* 0x0000002048207224 */ /* 0x040fe400078e0225 */
[----:B------:R-:W-:Y:S02]  /*0fb0*/  IMAD R36, R72, R36, R43 ;  /* 0x0000002448247224 */ /* 0x000fe400078e022b */
[----:B------:R-:W-:Y:S02]  /*0fc0*/  IMAD.MOV R42, RZ, RZ, -R42 ;  /* 0x000000ffff2a7224 */ /* 0x000fe400078e0a2a */
[----:B------:R-:W-:-:S04]  /*0fd0*/  IMAD.HI.U32 R37, R24, R45, RZ ;  /* 0x0000002d18257227 */ /* 0x000fc800078e00ff */
[----:B------:R-:W-:-:S04]  /*0fe0*/  IMAD.HI.U32 R43, R24, R47, RZ ;  /* 0x0000002f182b7227 */ /* 0x000fc800078e00ff */
[C---:B------:R-:W-:Y:S01]  /*0ff0*/  IMAD R42, R72.reuse, R42, R51 ;  /* 0x0000002a482a7224 */ /* 0x040fe200078e0233 */
[----:B------:R-:W-:Y:S01]  /*1000*/  IABS R51, R13 ;  /* 0x0000000d00337213 */ /* 0x000fe20000000000 */
[----:B------:R-:W-:Y:S02]  /*1010*/  IMAD.MOV R37, RZ, RZ, -R37 ;  /* 0x000000ffff257224 */ /* 0x000fe400078e0a25 */
[----:B------:R-:W-:Y:S02]  /*1020*/  IMAD.MOV R43, RZ, RZ, -R43 ;  /* 0x000000ffff2b7224 */ /* 0x000fe400078e0a2b */
[C---:B------:R-:W-:Y:S02]  /*1030*/  IMAD R37, R72.reuse, R37, R45 ;  /* 0x0000002548257224 */ /* 0x040fe400078e022d */
[----:B------:R-:W-:Y:S02]  /*1040*/  IMAD R43, R72, R43, R47 ;  /* 0x0000002b482b7224 */ /* 0x000fe400078e022f */
[----:B------:R-:W-:-:S04]  /*1050*/  IMAD.HI.U32 R45, R24, R53, RZ ;  /* 0x00000035182d7227 */ /* 0x000fc800078e00ff */
[----:B------:R-:W-:-:S04]  /*1060*/  IMAD.HI.U32 R47, R24, R51, RZ ;  /* 0x00000033182f7227 */ /* 0x000fc800078e00ff */
[----:B------:R-:W-:Y:S02]  /*1070*/  IMAD.MOV R45, RZ, RZ, -R45 ;  /* 0x000000ffff2d7224 */ /* 0x000fe400078e0a2d */
[----:B------:R-:W-:Y:S02]  /*1080*/  IMAD.MOV R47, RZ, RZ, -R47 ;  /* 0x000000ffff2f7224 */ /* 0x000fe400078e0a2f */
[C---:B------:R-:W-:Y:S01]  /*1090*/  IMAD R45, R72.reuse, R45, R53 ;  /* 0x0000002d482d7224 */ /* 0x040fe200078e0235 */
[----:B------:R-:W-:Y:S01]  /*10a0*/  IABS R53, R12 ;  /* 0x0000000c00357213 */ /* 0x000fe20000000000 */
[----:B------:R-:W-:Y:S02]  /*10b0*/  IMAD R47, R72, R47, R51 ;  /* 0x0000002f482f7224 */ /* 0x000fe400078e0233 */
[----:B------:R-:W-:-:S04]  /*10c0*/  IMAD.HI.U32 R51, R24, R69, RZ ;  /* 0x0000004518337227 */ /* 0x000fc800078e00ff */
        /* <DEDUP_REMOVED lines=11> */
[----:B------:R-:W-:-:S04]  /*1180*/  IMAD.HI.U32 R28, R24, R35, RZ ;  /* 0x00000023181c7227 */ /* 0x000fc800078e00ff */
[----:B------:R-:W-:-:S04]  /*1190*/  IMAD.HI.U32 R67, R24, R79, RZ ;  /* 0x0000004f18437227 */ /* 0x000fc800078e00ff */
[----:B------:R-:W-:Y:S02]  /*11a0*/  IMAD.MOV R53, RZ, RZ, -R53 ;  /* 0x000000ffff357224 */ /* 0x000fe400078e0a35 */
[----:B------:R-:W-:Y:S02]  /*11b0*/  IMAD.MOV R26, RZ, RZ, -R26 ;  /* 0x000000ffff1a7224 */ /* 0x000fe400078e0a1a */
[----:B------:R-:W-:Y:S02]  /*11c0*/  IMAD.MOV R28, RZ, RZ, -R28 ;  /* 0x000000ffff1c7224 */ /* 0x000fe400078e0a1c */
[----:B------:R-:W-:-:S04]  /*11d0*/  IMAD.HI.U32 R30, R24, R41, RZ ;  /* 0x00000029181e7227 */ /* 0x000fc800078e00ff */
[----:B------:R-:W-:Y:S02]  /*11e0*/  IMAD.MOV R67, RZ, RZ, -R67 ;  /* 0x000000ffff437224 */ /* 0x000fe400078e0a43 */
[C---:B------:R-:W-:Y:S02]  /*11f0*/  IMAD R53, R72.reuse, R53, R69 ;  /* 0x0000003548357224 */ /* 0x040fe400078e0245 */
[C---:B------:R-:W-:Y:S02]  /*1200*/  IMAD R26, R72.reuse, R26, R31 ;  /* 0x0000001a481a7224 */ /* 0x040fe400078e021f */
[C---:B------:R-:W-:Y:S01]  /*1210*/  IMAD R28, R72.reuse, R28, R35 ;  /* 0x0000001c481c7224 */ /* 0x040fe200078e0223 */
[----:B------:R-:W-:Y:S01]  /*1220*/  IABS R35, R59 ;  /* 0x0000003b00237213 */ /* 0x000fe20000000000 */
[----:B------:R-:W-:Y:S01]  /*1230*/  IMAD.MOV R30, RZ, RZ, -R30 ;  /* 0x000000ffff1e7224 */ /* 0x000fe200078e0a1e */
[C---:B------:R-:W-:Y:S01]  /*1240*/  ISETP.GT.U32.AND P5, PT, R72.reuse, R26, PT ;  /* 0x0000001a4800720c */ /* 0x040fe20003fa4070 */
[C---:B------:R-:W-:Y:S01]  /*1250*/  IMAD R69, R72.reuse, R67, R79 ;  /* 0x0000004348457224 */ /* 0x040fe200078e024f */
[C---:B------:R-:W-:Y:S01]  /*1260*/  ISETP.GT.U32.AND P2, PT, R72.reuse, R28, PT ;  /* 0x0000001c4800720c */ /* 0x040fe20003f44070 */
[----:B------:R-:W-:Y:S01]  /*1270*/  IMAD R30, R72, R30, R41 ;  /* 0x0000001e481e7224 */ /* 0x000fe200078e0229 */
[----:B------:R-:W-:Y:S01]  /*1280*/  IABS R41, R23 ;  /* 0x0000001700297213 */ /* 0x000fe20000000000 */
[----:B------:R-:W-:Y:S01]  /*1290*/  IMAD.HI.U32 R31, R24, R35, RZ ;  /* 0x00000023181f7227 */ /* 0x000fe200078e00ff */
[----:B------:R-:W-:-:S02]  /*12a0*/  ISETP.GT.U32.AND P6, PT, R72, R69, PT ;  /* 0x000000454800720c */ /* 0x000fc40003fc4070 */
[C---:B------:R-:W-:Y:S01]  /*12b0*/  ISETP.GT.U32.AND P4, PT, R72.reuse, R30, PT ;  /* 0x0000001e4800720c */ /* 0x040fe20003f84070 */
[----:B------:R-:W-:Y:S01]  /*12c0*/  IMAD.MOV R31, RZ, RZ, -R31 ;  /* 0x000000ffff1f7224 */ /* 0x000fe200078e0a1f */
[----:B------:R-:W-:Y:S01]  /*12d0*/  LOP3.LUT R79, R75, 0xa, RZ, 0xfc, !PT ;  /* 0x0000000a4b4f7812 */ /* 0x000fe200078efcff */
[--C-:B------:R-:W-:Y:S02]  /*12e0*/  @!P0 IMAD.IADD R25, R25, 0x1, -R72.reuse ;  /* 0x0000000119198824 */ /* 0x100fe400078e0a48 */
[C---:B------:R-:W-:Y:S02]  /*12f0*/  IMAD R31, R72.reuse, R31, R35 ;  /* 0x0000001f481f7224 */ /* 0x040fe400078e0223 */
[----:B------:R-:W-:Y:S01]  /*1300*/  @!P1 IMAD.IADD R27, R27, 0x1, -R72 ;  /* 0x000000011b1b9824 */ /* 0x000fe200078e0a48 */
[----:B------:R-:W-:Y:S01]  /*1310*/  ISETP.GT.U32.AND P1, PT, R72, R25, PT ;  /* 0x000000194800720c */ /* 0x000fe20003f24070 */
[----:B------:R-:W-:-:S04]  /*1320*/  IMAD.HI.U32 R35, R24, R41, RZ ;  /* 0x0000002918237227 */ /* 0x000fc800078e00ff */
[--C-:B------:R-:W-:Y:S02]  /*1330*/  @!P6 IMAD.IADD R69, R69, 0x1, -R72.reuse ;  /* 0x000000014545e824 */ /* 0x100fe400078e0a48 */
[--C-:B------:R-:W-:Y:S02]  /*1340*/  @!P5 IMAD.IADD R26, R26, 0x1, -R72.reuse ;  /* 0x000000011a1ad824 */ /* 0x100fe400078e0a48 */
[--C-:B------:R-:W-:Y:S01]  /*1350*/  @!P2 IMAD.IADD R28, R28, 0x1, -R72.reuse ;  /* 0x000000011c1ca824 */ /* 0x100fe200078e0a48 */
[C---:B------:R-:W-:Y:S01]  /*1360*/  ISETP.GT.U32.AND P0, PT, R72.reuse, R69, PT ;  /* 0x000000454800720c */ /* 0x040fe20003f04070 */
[----:B------:R-:W-:Y:S01]  /*1370*/  IMAD.MOV R35, RZ, RZ, -R35 ;  /* 0x000000ffff237224 */ /* 0x000fe200078e0a23 */
[C---:B------:R-:W-:Y:S01]  /*1380*/  ISETP.GT.U32.AND P2, PT, R72.reuse, R26, PT ;  /* 0x0000001a4800720c */ /* 0x040fe20003f44070 */
[--C-:B------:R-:W-:Y:S01]  /*1390*/  @!P3 IMAD.IADD R29, R29, 0x1, -R72.reuse ;  /* 0x000000011d1db824 */ /* 0x100fe200078e0a48 */
[----:B------:R-:W-:Y:S01]  /*13a0*/  ISETP.GT.U32.AND P3, PT, R72, R27, PT ;  /* 0x0000001b4800720c */ /* 0x000fe20003f64070 */
[----:B------:R-:W-:Y:S01]  /*13b0*/  @!P4 IMAD.IADD R30, R30, 0x1, -R72 ;  /* 0x000000011e1ec824 */ /* 0x000fe200078e0a48 */
[C---:B------:R-:W-:Y:S01]  /*13c0*/  ISETP.GT.U32.AND P4, PT, R72.reuse, R28, PT ;  /* 0x0000001c4800720c */ /* 0x040fe20003f84070 */
[C---:B------:R-:W-:Y:S01]  /*13d0*/  IMAD R35, R72.reuse, R35, R41 ;  /* 0x0000002348237224 */ /* 0x040fe200078e0229 */
[----:B------:R-:W-:Y:S01]  /*13e0*/  ISETP.GT.U32.AND P5, PT, R72, R29, PT ;  /* 0x0000001d4800720c */ /* 0x000fe20003fa4070 */
[----:B------:R-:W-:Y:S01]  /*13f0*/  IMAD.HI.U32 R41, R24, R49, RZ ;  /* 0x0000003118297227 */ /* 0x000fe200078e00ff */
[----:B------:R-:W-:-:S03]  /*1400*/  ISETP.GT.U32.AND P6, PT, R72, R30, PT ;  /* 0x0000001e4800720c */ /* 0x000fc60003fc4070 */
[----:B------:R-:W-:Y:S02]  /*1410*/  IMAD.MOV R41, RZ, RZ, -R41 ;  /* 0x000000ffff297224 */ /* 0x000fe400078e0a29 */
[--C-:B------:R-:W-:Y:S01]  /*1420*/  @!P1 IMAD.IADD R25, R25, 0x1, -R72.reuse ;  /* 0x0000000119199824 */ /* 0x100fe200078e0a48 */
[C---:B------:R-:W-:Y:S01]  /*1430*/  ISETP.GT.U32.AND P1, PT, R72.reuse, R32, PT ;  /* 0x000000204800720c */ /* 0x040fe20003f24070 */
[C---:B------:R-:W-:Y:S01]  /*1440*/  IMAD R41, R72.reuse, R41, R49 ;  /* 0x0000002948297224 */ /* 0x040fe200078e0231 */
[----:B------:R-:W-:Y:S01]  /*1450*/  IABS R49, R16 ;  /* 0x0000001000317213 */ /* 0x000fe20000000000 */
[--C-:B------:R-:W-:Y:S01]  /*1460*/  @!P0 IMAD.IADD R69, R69, 0x1, -R72.reuse ;  /* 0x0000000145458824 */ /* 0x100fe200078e0a48 */
[----:B------:R-:W-:Y:S01]  /*1470*/  ISETP.GT.U32.AND P0, PT, R72, R31, PT ;  /* 0x0000001f4800720c */ /* 0x000fe20003f04070 */
[--C-:B------:R-:W-:Y:S01]  /*1480*/  @!P2 IMAD.IADD R26, R26, 0x1, -R72.reuse ;  /* 0x000000011a1aa824 */ /* 0x100fe200078e0a48 */
[C---:B------:R-:W-:Y:S01]  /*1490*/  ISETP.GT.U32.AND P2, PT, R72.reuse, R33, PT ;  /* 0x000000214800720c */ /* 0x040fe20003f44070 */
[--C-:B------:R-:W-:Y:S01]  /*14a0*/  @!P3 IMAD.IADD R27, R27, 0x1, -R72.reuse ;  /* 0x000000011b1bb824 */ /* 0x100fe200078e0a48 */
[----:B------:R-:W-:Y:S01]  /*14b0*/  ISETP.GT.U32.AND P3, PT, R72, R34, PT ;  /* 0x000000224800720c */ /* 0x000fe20003f64070 */
[----:B------:R-:W-:Y:S01]  /*14c0*/  @!P4 IMAD.IADD R28, R28, 0x1, -R72 ;  /* 0x000000011c1cc824 */ /* 0x000fe200078e0a48 */
[----:B------:R-:W-:Y:S01]  /*14d0*/  ISETP.GT.U32.AND P4, PT, R72, R35, PT ;  /* 0x000000234800720c */ /* 0x000fe20003f84070 */
[----:B------:R-:W-:-:S04]  /*14e0*/  IMAD.HI.U32 R44, R24, R49, RZ ;  /* 0x00000031182c7227 */ /* 0x000fc800078e00ff */
[----:B------:R-:W-:Y:S02]  /*14f0*/  IMAD.MOV R44, RZ, RZ, -R44 ;  /* 0x000000ffff2c7224 */ /* 0x000fe400078e0a2c */
[--C-:B------:R-:W-:Y:S01]  /*1500*/  @!P1 IMAD.IADD R32, R32, 0x1, -R72.reuse ;  /* 0x0000000120209824 */ /* 0x100fe200078e0a48 */
[C---:B------:R-:W-:Y:S01]  /*1510*/  ISETP.GT.U32.AND P1, PT, R72.reuse, R41, PT ;  /* 0x000000294800720c */ /* 0x040fe20003f24070 */
[C---:B------:R-:W-:Y:S02]  /*1520*/  IMAD R44, R72.reuse, R44, R49 ;  /* 0x0000002c482c7224 */ /* 0x040fe400078e0231 */
[--C-:B------:R-:W-:Y:S01]  /*1530*/  @!P5 IMAD.IADD R29, R29, 0x1, -R72.reuse ;  /* 0x000000011d1dd824 */ /* 0x100fe200078e0a48 */
[----:B------:R-:W-:Y:S01]  /*1540*/  ISETP.GT.U32.AND P5, PT, R72, R36, PT ;  /* 0x000000244800720c */ /* 0x000fe20003fa4070 */
[--C-:B------:R-:W-:Y:S01]  /*1550*/  @!P6 IMAD.IADD R30, R30, 0x1, -R72.reuse ;  /* 0x000000011e1ee824 */ /* 0x100fe200078e0a48 */
[C---:B------:R-:W-:Y:S01]  /*1560*/  ISETP.GT.U32.AND P6, PT, R72.reuse, R37, PT ;  /* 0x000000254800720c */ /* 0x040fe20003fc4070 */
[--C-:B------:R-:W-:Y:S01]  /*1570*/  @!P0 IMAD.IADD R31, R31, 0x1, -R72.reuse ;  /* 0x000000011f1f8824 */ /* 0x100fe200078e0a48 */
[C---:B------:R-:W-:Y:S01]  /*1580*/  ISETP.GT.U32.AND P0, PT, R72.reuse, R40, PT ;  /* 0x000000284800720c */ /* 0x040fe20003f04070 */
        /* <DEDUP_REMOVED lines=10> */
[----:B------:R-:W-:Y:S01]  /*1630*/  @!P6 IMAD.IADD R37, R37, 0x1, -R72 ;  /* 0x000000012525e824 */ /* 0x000fe200078e0a48 */
[----:B------:R-:W-:Y:S01]  /*1640*/  ISETP.GT.U32.AND P6, PT, R72, R31, PT ;  /* 0x0000001f4800720c */ /* 0x000fe20003fc4070 */
[----:B------:R-:W-:-:S04]  /*1650*/  IMAD.HI.U32 R46, R24, R55, RZ ;  /* 0x00000037182e7227 */ /* 0x000fc800078e00ff */
        /* <DEDUP_REMOVED lines=8> */
[----:B------:R-:W-:Y:S02]  /*16e0*/  IMAD.MOV R46, RZ, RZ, -R46 ;  /* 0x000000ffff2e7224 */ /* 0x000fe400078e0a2e */
[----:B------:R-:W-:-:S04]  /*16f0*/  IMAD.HI.U32 R52, R24, R71, RZ ;  /* 0x0000004718347227 */ /* 0x000fc800078e00ff */
[----:B------:R-:W-:Y:S01]  /*1700*/  @!P1 IMAD.IADD R33, R33, 0x1, -R72 ;  /* 0x0000000121219824 */ /* 0x000fe200078e0a48 */
[C---:B------:R-:W-:Y:S01]  /*1710*/  ISETP.GT.U32.AND P1, PT, R72.reuse, R41, PT ;  /* 0x000000294800720c */ /* 0x040fe20003f24070 */
[C---:B------:R-:W-:Y:S01]  /*1720*/  IMAD R46, R72.reuse, R46, R55 ;  /* 0x0000002e482e7224 */ /* 0x040fe200078e0237 */
[----:B------:R-:W-:Y:S01]  /*1730*/  IABS R55, R11 ;  /* 0x0000000b00377213 */ /* 0x000fe20000000000 */
[----:B------:R-:W-:Y:S02]  /*1740*/  IMAD.MOV R52, RZ, RZ, -R52 ;  /* 0x000000ffff347224 */ /* 0x000fe400078e0a34 */
[--C-:B------:R-:W-:Y:S02]  /*1750*/  @!P5 IMAD.IADD R45, R45, 0x1, -R72.reuse ;  /* 0x000000012d2dd824 */ /* 0x100fe400078e0a48 */
[C---:B------:R-:W-:Y:S01]  /*1760*/  IMAD R52, R72.reuse, R52, R71 ;  /* 0x0000003448347224 */ /* 0x040fe200078e0247 */
[----:B------:R-:W-:Y:S01]  /*1770*/  IABS R71, R4 ;  /* 0x0000000400477213 */ /* 0x000fe20000000000 */
[----:B------:R-:W-:Y:S01]  /*1780*/  @!P6 IMAD.IADD R31, R31, 0x1, -R72 ;  /* 0x000000011f1fe824 */ /* 0x000fe200078e0a48 */
[----:B------:R-:W-:Y:S01]  /*1790*/  ISETP.GT.U32.AND P6, PT, R72, R37, PT ;  /* 0x000000254800720c */ /* 0x000fe20003fc4070 */
[----:B------:R-:W-:Y:S01]  /*17a0*/  IMAD.HI.U32 R49, R24, R55, RZ ;  /* 0x0000003718317227 */ /* 0x000fe200078e00ff */
[----:B------:R-:W-:-:S03]  /*17b0*/  ISETP.GT.U32.AND P5, PT, R72, R45, PT ;  /* 0x0000002d4800720c */ /* 0x000fc60003fa4070 */
        /* <DEDUP_REMOVED lines=10> */
[----:B------:R-:W-:-:S04]  /*1860*/  IMAD.HI.U32 R67, R24, R71, RZ ;  /* 0x0000004718437227 */ /* 0x000fc800078e00ff */
[----:B------:R-:W-:Y:S02]  /*1870*/  IMAD.MOV R54, RZ, RZ, -R54 ;  /* 0x000000ffff367224 */ /* 0x000fe400078e0a36 */
[----:B------:R-:W-:Y:S01]  /*1880*/  @!P1 IMAD.IADD R41, R41, 0x1, -R72 ;  /* 0x0000000129299824 */ /* 0x000fe200078e0a48 */
[C---:B------:R-:W-:Y:S01]  /*1890*/  ISETP.GT.U32.AND P1, PT, R72.reuse, R48, PT ;  /* 0x000000304800720c */ /* 0x040fe20003f24070 */
[----:B------:R-:W-:Y:S02]  /*18a0*/  IMAD R49, R72, R49, R55 ;  /* 0x0000003148317224 */ /* 0x000fe400078e0237 */
[----:B------:R-:W-:Y:S02]  /*18b0*/  IMAD.MOV R67, RZ, RZ, -R67 ;  /* 0x000000ffff437224 */ /* 0x000fe400078e0a43 */
[----:B------:R-:W-:-:S04]  /*18c0*/  IMAD.HI.U32 R55, R24, R77, RZ ;  /* 0x0000004d18377227 */ /* 0x000fc800078e00ff */
[C---:B------:R-:W-:Y:S01]  /*18d0*/  IMAD R54, R72.reuse, R54, R73 ;  /* 0x0000003648367224 */ /* 0x040fe200078e0249 */
[----:B------:R-:W-:Y:S01]  /*18e0*/  IABS R73, R3 ;  /* 0x0000000300497213 */ /* 0x000fe20000000000 */
[C---:B------:R-:W-:Y:S02]  /*18f0*/  IMAD R67, R72.reuse, R67, R71 ;  /* 0x0000004348437224 */ /* 0x040fe400078e0247 */
[----:B------:R-:W-:Y:S01]  /*1900*/  @!P6 IMAD.IADD R37, R37, 0x1, -R72 ;  /* 0x000000012525e824 */ /* 0x000fe200078e0a48 */
[----:B------:R-:W-:Y:S01]  /*1910*/  ISETP.GT.U32.AND P6, PT, R72, R46, PT ;  /* 0x0000002e4800720c */ /* 0x000fe20003fc4070 */
[----:B------:R-:W-:Y:S02]  /*1920*/  IMAD.MOV R55, RZ, RZ, -R55 ;  /* 0x000000ffff377224 */ /* 0x000fe400078e0a37 */
[----:B------:R-:W-:Y:S02]  /*1930*/  IMAD.MOV.U32 R71, RZ, RZ, R68 ;  /* 0x000000ffff477224 */ /* 0x000fe400078e0044 */
[--C-:B------:R-:W-:Y:S01]  /*1940*/  @!P0 IMAD.IADD R40, R40, 0x1, -R72.reuse ;  /* 0x0000000128288824 */ /* 0x100fe200078e0a48 */
[----:B------:R-:W-:Y:S01]  /*1950*/  ISETP.GT.U32.AND P0, PT, R72, R47, PT ;  /* 0x0000002f4800720c */ /* 0x000fe20003f04070 */
[--C-:B------:R-:W-:Y:S01]  /*1960*/  @!P2 IMAD.IADD R42, R42, 0x1, -R72.reuse ;  /* 0x000000012a2aa824 */ /* 0x100fe200078e0a48 */
[C---:B------:R-:W-:Y:S01]  /*1970*/  ISETP.GT.U32.AND P2, PT, R72.reuse, R49, PT ;  /* 0x000000314800720c */ /* 0x040fe20003f44070 */
[--C-:B------:R-:W-:Y:S01]  /*1980*/  @!P3 IMAD.IADD R43, R43, 0x1, -R72.reuse ;  /* 0x000000012b2bb824 */ /* 0x100fe200078e0a48 */
[----:B------:R-:W-:Y:S01]  /*1990*/  ISETP.GT.U32.AND P3, PT, R72, R50, PT ;  /* 0x000000324800720c */ /* 0x000fe20003f64070 */
[--C-:B------:R-:W-:Y:S01]  /*19a0*/  @!P4 IMAD.IADD R44, R44, 0x1, -R72.reuse ;  /* 0x000000012c2cc824 */ /* 0x100fe200078e0a48 */
[C---:B------:R-:W-:Y:S01]  /*19b0*/  ISETP.GT.U32.AND P4, PT, R72.reuse, R51, PT ;  /* 0x000000334800720c */ /* 0x040fe20003f84070 */
[----:B------:R-:W-:Y:S01]  /*19c0*/  @!P5 IMAD.IADD R45, R45, 0x1, -R72 ;  /* 0x000000012d2dd824 */ /* 0x000fe200078e0a48 */
[C---:B------:R-:W-:Y:S01]  /*19d0*/  ISETP.GT.U32.AND P5, PT, R72.reuse, R52, PT ;  /* 0x000000344800720c */ /* 0x040fe20003fa4070 */
[----:B------:R-:W-:Y:S01]  /*19e0*/  IMAD R55, R72, R55, R77 ;  /* 0x0000003748377224 */ /* 0x000fe200078e024d */
[----:B------:R-:W-:Y:S01]  /*19f0*/  LOP3.LUT R77, R75, 0x6, RZ, 0xfc, !PT ;  /* 0x000000064b4d7812 */ /* 0x000fe200078efcff */
[----:B------:R-:W-:-:S04]  /*1a00*/  IMAD.HI.U32 R24, R24, R73, RZ ;  /* 0x0000004918187227 */ /* 0x000fc800078e00ff */
[----:B------:R-:W-:-:S04]  /*1a10*/  IMAD.HI.U32 R70, R70, R71, RZ ;  /* 0x0000004746467227 */ /* 0x000fc800078e00ff */
[----:B------:R-:W-:Y:S02]  /*1a20*/  IMAD.MOV R24, RZ, RZ, -R24 ;  /* 0x000000ffff187224 */ /* 0x000fe400078e0a18 */
[----:B------:R-:W-:Y:S02]  /*1a30*/  IMAD.MOV R70, RZ, RZ, -R70 ;  /* 0x000000ffff467224 */ /* 0x000fe400078e0a46 */
[--C-:B------:R-:W-:Y:S01]  /*1a40*/  @!P1 IMAD.IADD R48, R48, 0x1, -R72.reuse ;  /* 0x0000000130309824 */ /* 0x100fe200078e0a48 */
[C---:B------:R-:W-:Y:S01]  /*1a50*/  ISETP.GT.U32.AND P1, PT, R72.reuse, R55, PT ;  /* 0x000000374800720c */ /* 0x040fe20003f24070 */
[----:B------:R-:W-:Y:S01]  /*1a60*/  IMAD R68, R72, R24, R73 ;  /* 0x0000001848447224 */ /* 0x000fe200078e0249 */
[----:B------:R-:W-:Y:S01]  /*1a70*/  SHF.R.S32.HI R24, RZ, 0x1f, R177 ;  /* 0x0000001fff187819 */ /* 0x000fe200000114b1 */
[----:B------:R-:W-:Y:S01]  /*1a80*/  IMAD R70, R81, R70, R71 ;  /* 0x0000004651467224 */ /* 0x000fe200078e0247 */
[----:B------:R-:W-:Y:S01]  /*1a90*/  LEA.HI R73, R0, 0x3e, RZ, 0x1a ;  /* 0x0000003e00497811 */ /* 0x000fe200078fd0ff */
[--C-:B------:R-:W-:Y:S01]  /*1aa0*/  @!P6 IMAD.IADD R46, R46, 0x1, -R72.reuse ;  /* 0x000000012e2ee824 */ /* 0x100fe200078e0a48 */
[C---:B------:R-:W-:Y:S01]  /*1ab0*/  ISETP.GT.U32.AND P6, PT, R72.reuse, R53, PT ;  /* 0x000000354800720c */ /* 0x040fe20003fc4070 */
[--C-:B------:R-:W-:Y:S01]  /*1ac0*/  @!P0 IMAD.IADD R47, R47, 0x1, -R72.reuse ;  /* 0x000000012f2f8824 */ /* 0x100fe200078e0a48 */
[C---:B------:R-:W-:Y:S01]  /*1ad0*/  ISETP.GT.U32.AND P0, PT, R72.reuse, R54, PT ;  /* 0x000000364800720c */ /* 0x040fe20003f04070 */
[--C-:B------:R-:W-:Y:S01]  /*1ae0*/  @!P2 IMAD.IADD R49, R49, 0x1, -R72.reuse ;  /* 0x000000013131a824 */ /* 0x100fe200078e0a48 */
[----:B------:R-:W-:Y:S01]  /*1af0*/  ISETP.GT.U32.AND P2, PT, R72, R67, PT ;  /* 0x000000434800720c */ /* 0x000fe20003f44070 */
[--C-:B------:R-:W-:Y:S01]  /*1b00*/  @!P3 IMAD.IADD R50, R50, 0x1, -R72.reuse ;  /* 0x000000013232b824 */ /* 0x100fe200078e0a48 */
[----:B------:R-:W-:Y:S01]  /*1b10*/  ISETP.GT.U32.AND P3, PT, R72, R68, PT ;  /* 0x000000444800720c */ /* 0x000fe20003f64070 */
        /* <DEDUP_REMOVED lines=27> */
[----:B------:R-:W-:Y:S01]  /*1cd0*/  ISETP.GT.U32.AND P3, PT, R81, R70, PT ;  /* 0x000000465100720c */ /* 0x000fe20003f64070 */
[--C-:B------:R-:W-:Y:S01]  /*1ce0*/  @!P4 IMAD.IADD R52, R52, 0x1, -R72.reuse ;  /* 0x000000013434c824 */ /* 0x100fe200078e0a48 */
[----:B------:R-:W-:Y:S01]  /*1cf0*/  ISETP.GE.AND P4, PT, R65, RZ, PT ;  /* 0x000000ff4100720c */ /* 0x000fe20003f86270 */
[--C-:B------:R-:W-:Y:S01]  /*1d00*/  @!P5 IMAD.IADD R53, R53, 0x1, -R72.reuse ;  /* 0x000000013535d824 */ /* 0x100fe200078e0a48 */
[----:B------:R-:W-:Y:S01]  /*1d10*/  ISETP.GE.AND P5, PT, R64, RZ, PT ;  /* 0x000000ff4000720c */ /* 0x000fe20003fa6270 */
[--C-:B------:R-:W-:Y:S01]  /*1d20*/  @!P1 IMAD.IADD R55, R55, 0x1, -R72.reuse ;  /* 0x0000000137379824 */ /* 0x100fe200078e0a48 */
[----:B------:R-:W-:Y:S01]  /*1d30*/  ISETP.GE.AND P1, PT, R62, RZ, PT ;  /* 0x000000ff3e00720c */ /* 0x000fe20003f26270 */
[--C-:B------:R-:W-:Y:S01]  /*1d40*/  @!P6 IMAD.IADD R68, R68, 0x1, -R72.reuse ;  /* 0x000000014444e824 */ /* 0x100fe200078e0a48 */
[----:B------:R-:W-:Y:S01]  /*1d50*/  LEA.HI R177, R24, R177, RZ, 0x6 ;  /* 0x000000b118b17211 */ /* 0x000fe200078f30ff */
[--C-:B------:R-:W-:Y:S01]  /*1d60*/  @!P0 IMAD.IADD R54, R54, 0x1, -R72.reuse ;  /* 0x0000000136368824 */ /* 0x100fe200078e0a48 */
[----:B------:R-:W-:Y:S01]  /*1d70*/  ISETP.GE.AND P0, PT, R63, RZ, PT ;  /* 0x000000ff3f00720c */ /* 0x000fe20003f06270 */
[----:B------:R-:W-:Y:S01]  /*1d80*/  @!P2 IMAD.IADD R67, R67, 0x1, -R72 ;  /* 0x000000014343a824 */ /* 0x000fe200078e0a48 */
[----:B------:R-:W-:Y:S01]  /*1d90*/  ISETP.GE.AND P2, PT, R61, RZ, PT ;  /* 0x000000ff3d00720c */ /* 0x000fe20003f46270 */
[----:B------:R-:W-:Y:S01]  /*1da0*/  @!P3 IMAD.IADD R70, R70, 0x1, -R81 ;  /* 0x000000014646b824 */ /* 0x000fe200078e0a51 */
[----:B------:R-:W-:Y:S01]  /*1db0*/  ISETP.GE.AND P3, PT, R60, RZ, PT ;  /* 0x000000ff3c00720c */ /* 0x000fe20003f66270 */
[----:B------:R-:W-:Y:S01]  /*1dc0*/  @!P4 IMAD.MOV R25, RZ, RZ, -R25 ;  /* 0x000000ffff19c224 */ /* 0x000fe200078e0a19 */
[----:B------:R-:W-:Y:S01]  /*1dd0*/  ISETP.GE.AND P4, PT, R59, RZ, PT ;  /* 0x000000ff3b00720c */ /* 0x000fe20003f86270 */
[----:B------:R-:W-:Y:S01]  /*1de0*/  @!P5 IMAD.MOV R26, RZ, RZ, -R26 ;  /* 0x000000ffff1ad224 */ /* 0x000fe200078e0a1a */
[----:B------:R-:W-:Y:S01]  /*1df0*/  ISETP.GE.AND P5, PT, R58, RZ, PT ;  /* 0x000000ff3a00720c */ /* 0x000fe20003fa6270 */
[----:B------:R-:W-:Y:S01]  /*1e00*/  @!P1 IMAD.MOV R28, RZ, RZ, -R28 ;  /* 0x000000ffff1c9224 */ /* 0x000fe200078e0a1c */
[----:B------:R-:W-:Y:S01]  /*1e10*/  ISETP.GE.AND P1, PT, R56, RZ, PT ;  /* 0x000000ff3800720c */ /* 0x000fe20003f26270 */
[-C--:B------:R-:W-:Y:S01]  /*1e20*/  IMAD R97, R97, R140.reuse, RZ ;  /* 0x0000008c61617224 */ /* 0x080fe200078e02ff */
[----:B------:R-:W-:Y:S01]  /*1e30*/  LOP3.LUT R24, RZ, R39, RZ, 0x33, !PT ;  /* 0x00000027ff187212 */ /* 0x000fe200078e33ff */
[----:B------:R-:W-:Y:S01]  /*1e40*/  @!P0 IMAD.MOV R27, RZ, RZ, -R27 ;  /* 0x000000ffff1b8224 */ /* 0x000fe200078e0a1b */
[----:B------:R-:W-:Y:S01]  /*1e50*/  ISETP.GE.AND P0, PT, R57, RZ, PT ;  /* 0x000000ff3900720c */ /* 0x000fe20003f06270 */
        /* <DEDUP_REMOVED lines=11> */
[----:B------:R-:W-:Y:S01]  /*1f10*/  ISETP.NE.AND P6, PT, R38, RZ, PT ;  /* 0x000000ff2600720c */ /* 0x000fe20003fc5270 */
        /* <DEDUP_REMOVED lines=13> */
[----:B------:R-:W-:Y:S01]  /*1ff0*/  LOP3.LUT R81, R75, 0x10, RZ, 0xfc, !PT ;  /* 0x000000104b517812 */ /* 0x000fe200078efcff */
        /* <DEDUP_REMOVED lines=13> */
[----:B------:R-:W-:Y:S01]  /*20d0*/  LEA.HI R72, R0, 0x2e, RZ, 0x1a ;  /* 0x0000002e00487811 */ /* 0x000fe200078fd0ff */
        /* <DEDUP_REMOVED lines=11> */
[----:B------:R-:W-:Y:S01]  /*2190*/  ISETP.NE.AND P1, PT, R39, RZ, PT ;  /* 0x000000ff2700720c */ /* 0x000fe20003f25270 */
[----:B------:R-:W-:Y:S01]  /*21a0*/  IMAD R93, R93, R140, RZ ;  /* 0x0000008c5d5d7224 */ /* 0x000fe200078e02ff */
[----:B------:R-:W-:Y:S01]  /*21b0*/  LEA.HI R71, R0, 0x1e, RZ, 0x1a ;  /* 0x0000001e00477811 */ /* 0x000fe200078fd0ff */
[----:B------:R-:W-:Y:S01]  /*21c0*/  @!P0 IMAD.MOV R53, RZ, RZ, -R53 ;  /* 0x000000ffff358224 */ /* 0x000fe200078e0a35 */
[C---:B------:R-:W-:Y:S01]  /*21d0*/  SEL R29, R24.reuse, R29, !P1 ;  /* 0x0000001d181d7207 */ /* 0x040fe20004800000 */
[----:B------:R-:W-:Y:S01]  /*21e0*/  @!P2 IMAD.MOV R55, RZ, RZ, -R55 ;  /* 0x000000ffff37a224 */ /* 0x000fe200078e0a37 */
[----:B------:R-:W-:Y:S01]  /*21f0*/  SEL R36, R24, R36, !P1 ;  /* 0x0000002418247207 */ /* 0x000fe20004800000 */
[----:B------:R-:W-:Y:S01]  /*2200*/  @!P3 IMAD.MOV R67, RZ, RZ, -R67 ;  /* 0x000000ffff43b224 */ /* 0x000fe200078e0a43 */
[----:B------:R-:W-:Y:S01]  /*2210*/  ISETP.GE.AND P0, PT, R66, RZ, PT ;  /* 0x000000ff4200720c */ /* 0x000fe20003f06270 */
[----:B------:R-:W-:Y:S01]  /*2220*/  @!P4 IMAD.MOV R68, RZ, RZ, -R68 ;  /* 0x000000ffff44c224 */ /* 0x000fe200078e0a44 */
[C---:B------:R-:W-:Y:S01]  /*2230*/  SEL R25, R24.reuse, R25, !P1 ;  /* 0x0000001918197207 */ /* 0x040fe20004800000 */
[----:B------:R-:W-:Y:S01]  /*2240*/  @!P5 IMAD.MOV R69, RZ, RZ, -R69 ;  /* 0x000000ffff45d224 */ /* 0x000fe200078e0a45 */
[C---:B------:R-:W-:Y:S01]  /*2250*/  SEL R26, R24.reuse, R26, !P1 ;  /* 0x0000001a181a7207 */ /* 0x040fe20004800000 */
[----:B------:R-:W-:Y:S01]  /*2260*/  IMAD R29, R29, UR4, RZ ;  /* 0x000000041d1d7c24 */ /* 0x000fe2000f8e02ff */
[----:B------:R-:W-:Y:S01]  /*2270*/  SEL R27, R24, R27, !P1 ;  /* 0x0000001b181b7207 */ /* 0x000fe20004800000 */
[----:B------:R-:W-:Y:S01]  /*2280*/  IMAD R36, R36, UR4, RZ ;  /* 0x0000000424247c24 */ /* 0x000fe2000f8e02ff */
        /* <DEDUP_REMOVED lines=54> */
[----:B------:R-:W-:Y:S01]  /*25f0*/  SHF.R.S32.HI R114, RZ, 0x1f, R29 ;  /* 0x0000001fff727819 */ /* 0x000fe2000001141d */
[----:B------:R-:W-:Y:S01]  /*2600*/  IMAD R165, R68, UR4, RZ ;  /* 0x0000000444a57c24 */ /* 0x000fe2000f8e02ff */
[----:B------:R-:W-:Y:S01]  /*2610*/  IADD3 R103, P1, R29, UR12, RZ ;  /* 0x0000000c1d677c10 */ /* 0x000fe2000ff3e0ff */
[----:B------:R-:W-:Y:S01]  /*2620*/  IMAD R55, R55, UR4, RZ ;  /* 0x0000000437377c24 */ /* 0x000fe2000f8e02ff */
[----:B------:R-:W-:Y:S01]  /*2630*/  SHF.R.S32.HI R128, RZ, 0x1f, R36 ;  /* 0x0000001fff807819 */ /* 0x000fe20000011424 */
[----:B------:R-:W-:Y:S01]  /*2640*/  IMAD R67, R67, UR4, RZ ;  /* 0x0000000443437c24 */ /* 0x000fe2000f8e02ff */
[----:B------:R-:W-:Y:S01]  /*2650*/  IADD3.X R114, R114, UR13, RZ, P1, !PT ;  /* 0x0000000d72727c10 */ /* 0x000fe20008ffe4ff */
[----:B------:R-:W-:Y:S01]  /*2660*/  IMAD R24, R24, UR4, RZ ;  /* 0x0000000418187c24 */ /* 0x000fe2000f8e02ff */
[----:B------:R-:W-:Y:S01]  /*2670*/  IADD3 R115, P1, R36, UR12, RZ ;  /* 0x0000000c24737c10 */ /* 0x000fe2000ff3e0ff */
[----:B------:R-:W-:Y:S01]  /*2680*/  USHF.R.U32.HI UR4, URZ, 0x4, UR10 ;  /* 0x000000043f047899 */ /* 0x000fe2000801160a */
[----:B------:R-:W-:Y:S01]  /*2690*/  SHF.R.S32.HI R106, RZ, 0x1f, R25 ;  /* 0x0000001fff6a7819 */ /* 0x000fe20000011419 */
[-C--:B------:R-:W-:Y:S01]  /*26a0*/  IMAD R92, R92, R140.reuse, RZ ;  /* 0x0000008c5c5c7224 */ /* 0x080fe200078e02ff */
[----:B------:R-:W-:Y:S01]  /*26b0*/  IADD3 R68, P5, R25, UR12, RZ ;  /* 0x0000000c19447c10 */ /* 0x000fe2000ffbe0ff */
[----:B------:R-:W-:Y:S01]  /*26c0*/  USGXT.U32 UR4, UR4, 0xe ;  /* 0x0000000e0404789a */ /* 0x000fe20008000000 */
[----:B------:R-:W-:Y:S01]  /*26d0*/  SHF.R.S32.HI R108, RZ, 0x1f, R26 ;  /* 0x0000001fff6c7819 */ /* 0x000fe2000001141a */
[-C--:B------:R-:W-:Y:S01]  /*26e0*/  IMAD R91, R91, R140.reuse, RZ ;  /* 0x0000008c5b5b7224 */ /* 0x080fe200078e02ff */
[----:B------:R-:W-:Y:S01]  /*26f0*/  IADD3 R100, P4, R26, UR12, RZ ;  /* 0x0000000c1a647c10 */ /* 0x000fe2000ff9e0ff */
[-C--:B------:R-:W-:Y:S01]  /*2700*/  IMAD R90, R90, R140.reuse, RZ ;  /* 0x0000008c5a5a7224 */ /* 0x080fe200078e02ff */
[----:B------:R-:W-:Y:S01]  /*2710*/  SHF.R.S32.HI R110, RZ, 0x1f, R27 ;  /* 0x0000001fff6e7819 */ /* 0x000fe2000001141b */
[----:B------:R-:W-:Y:S01]  /*2720*/  IMAD R89, R89, R140, RZ ;  /* 0x0000008c59597224 */ /* 0x000fe200078e02ff */
[----:B------:R-:W-:-:S02]  /*2730*/  IADD3 R101, P3, R27, UR12, RZ ;  /* 0x0000000c1b657c10 */ /* 0x000fc4000ff7e0ff */
[----:B------:R-:W-:Y:S02]  /*2740*/  CS2R R26, SRZ ;  /* 0x00000000001a7805 */ /* 0x000fe4000001ff00 */
[----:B------:R-:W-:Y:S01]  /*2750*/  SHF.R.S32.HI R112, RZ, 0x1f, R28 ;  /* 0x0000001fff707819 */ /* 0x000fe2000001141c */
[-C--:B------:R-:W-:Y:S01]  /*2760*/  IMAD R88, R88, R140.reuse, RZ ;  /* 0x0000008c58587224 */ /* 0x080fe200078e02ff */
[----:B------:R-:W-:Y:S02]  /*2770*/  IADD3 R102, P2, R28, UR12, RZ ;  /* 0x0000000c1c667c10 */ /* 0x000fe4000ff5e0ff */
[----:B------:R-:W-:Y:S02]  /*2780*/  CS2R R28, SRZ ;  /* 0x00000000001c7805 */ /* 0x000fe4000001ff00 */
[----:B------:R-:W-:Y:S01]  /*2790*/  IADD3.X R128, R128, UR13, RZ, P1, !PT ;  /* 0x0000000d80807c10 */ /* 0x000fe20008ffe4ff */
[----:B------:R-:W-:Y:S01]  /*27a0*/  IMAD R87, R87, R140, RZ ;  /* 0x0000008c57577224 */ /* 0x000fe200078e02ff */
[----:B------:R-:W-:-:S02]  /*27b0*/  @!P6 LOP3.LUT R70, RZ, R38, RZ, 0x33, !PT ;  /* 0x00000026ff46e212 */ /* 0x000fc400078e33ff */
[----:B------:R-:W-:Y:S02]  /*27c0*/  CS2R R38, SRZ ;  /* 0x0000000000267805 */ /* 0x000fe4000001ff00 */
[----:B------:R-:W-:Y:S01]  /*27d0*/  SHF.R.S32.HI R154, RZ, 0x1f, R45 ;  /* 0x0000001fff9a7819 */ /* 0x000fe2000001142d */
[-C--:B------:R-:W-:Y:S01]  /*27e0*/  IMAD R86, R86, R140.reuse, RZ ;  /* 0x0000008c56567224 */ /* 0x080fe200078e02ff */
[----:B------:R-:W-:Y:S01]  /*27f0*/  IADD3 R129, P1, R45, UR12, RZ ;  /* 0x0000000c2d817c10 */ /* 0x000fe2000ff3e0ff */
[----:B------:R-:W-:Y:S01]  /*2800*/  IMAD R70, R70, UR5, RZ ;  /* 0x0000000546467c24 */ /* 0x000fe2000f8e02ff */
[----:B------:R-:W-:Y:S01]  /*2810*/  IADD3.X R106, R106, UR13, RZ, P5, !PT ;  /* 0x0000000d6a6a7c10 */ /* 0x000fe2000affe4ff */
[----:B------:R-:W-:Y:S01]  /*2820*/  UIADD3 UR5, UR10, 0x1000, URZ ;  /* 0x000010000a057890 */ /* 0x000fe2000fffe03f */
[----:B------:R-:W-:Y:S01]  /*2830*/  IADD3.X R108, R108, UR13, RZ, P4, !PT ;  /* 0x0000000d6c6c7c10 */ /* 0x000fe2000a7fe4ff */
[-C--:B------:R-:W-:Y:S01]  /*2840*/  IMAD R85, R85, R140.reuse, RZ ;  /* 0x0000008c55557224 */ /* 0x080fe200078e02ff */
[----:B------:R-:W-:Y:S01]  /*2850*/  IADD3.X R110, R110, UR13, RZ, P3, !PT ;  /* 0x0000000d6e6e7c10 */ /* 0x000fe20009ffe4ff */
[----:B------:R-:W-:Y:S01]  /*2860*/  USHF.R.U32.HI UR5, URZ, 0x4, UR5 ;  /* 0x000000043f057899 */ /* 0x000fe20008011605 */
[----:B------:R-:W-:Y:S01]  /*2870*/  IADD3.X R112, R112, UR13, RZ, P2, !PT ;  /* 0x0000000d70707c10 */ /* 0x000fe200097fe4ff */
[-C--:B------:R-:W-:Y:S01]  /*2880*/  IMAD R84, R84, R140.reuse, RZ ;  /* 0x0000008c54547224 */ /* 0x080fe200078e02ff */
[----:B------:R-:W-:Y:S01]  /*2890*/  SHF.R.S32.HI R116, RZ, 0x1f, R30 ;  /* 0x0000001fff747819 */ /* 0x000fe2000001141e */
[----:B------:R-:W-:Y:S01]  /*28a0*/  USGXT.U32 UR6, UR5, 0xe ;  /* 0x0000000e0506789a */ /* 0x000fe20008000000 */
        /* <DEDUP_REMOVED lines=8> */
[----:B------:R-:W-:Y:S01]  /*2930*/  IADD3 R107, P5, R32, UR12, RZ ;  /* 0x0000000c206b7c10 */ /* 0x000fe2000ffbe0ff */
[-C--:B------:R-:W-:Y:S01]  /*2940*/  IMAD R80, R80, R140.reuse, RZ ;  /* 0x0000008c50507224 */ /* 0x080fe200078e02ff */
[----:B------:R-:W-:Y:S01]  /*2950*/  SHF.R.S32.HI R122, RZ, 0x1f, R33 ;  /* 0x0000001fff7a7819 */ /* 0x000fe20000011421 */
[----:B------:R-:W-:Y:S01]  /*2960*/  IMAD R79, R79, R140, RZ ;  /* 0x0000008c4f4f7224 */ /* 0x000fe200078e02ff */
[----:B------:R-:W-:Y:S02]  /*2970*/  IADD3 R109, P4, R33, UR12, RZ ;  /* 0x0000000c216d7c10 */ /* 0x000fe4000ff9e0ff */
[----:B------:R-:W-:-:S02]  /*2980*/  CS2R R32, SRZ ;  /* 0x0000000000207805 */ /* 0x000fc4000001ff00 */
[----:B------:R-:W-:Y:S01]  /*2990*/  SHF.R.S32.HI R124, RZ, 0x1f, R34 ;  /* 0x0000001fff7c7819 */ /* 0x000fe20000011422 */
[-C--:B------:R-:W-:Y:S01]  /*29a0*/  IMAD R78, R78, R140.reuse, RZ ;  /* 0x0000008c4e4e7224 */ /* 0x080fe200078e02ff */
[----:B------:R-:W-:Y:S01]  /*29b0*/  IADD3 R111, P3, R34, UR12, RZ ;  /* 0x0000000c226f7c10 */ /* 0x000fe2000ff7e0ff */
[-C--:B------:R-:W-:Y:S01]  /*29c0*/  IMAD R77, R77, R140.reuse, RZ ;  /* 0x0000008c4d4d7224 */ /* 0x080fe200078e02ff */
[----:B------:R-:W-:Y:S01]  /*29d0*/  SHF.R.S32.HI R126, RZ, 0x1f, R35 ;  /* 0x0000001fff7e7819 */ /* 0x000fe20000011423 */
[-C--:B------:R-:W-:Y:S01]  /*29e0*/  IMAD R76, R76, R140.reuse, RZ ;  /* 0x0000008c4c4c7224 */ /* 0x080fe200078e02ff */
[----:B------:R-:W-:Y:S02]  /*29f0*/  IADD3 R113, P2, R35, UR12, RZ ;  /* 0x0000000c23717c10 */ /* 0x000fe4000ff5e0ff */
[----:B------:R-:W-:Y:S02]  /*2a00*/  CS2R R34, SRZ ;  /* 0x0000000000227805 */ /* 0x000fe4000001ff00 */
[----:B------:R-:W-:Y:S01]  /*2a10*/  IADD3.X R154, R154, UR13, RZ, P1, !PT ;  /* 0x0000000d9a9a7c10 */ /* 0x000fe20008ffe4ff */
[-C--:B------:R-:W-:Y:S01]  /*2a20*/  IMAD R75, R75, R140.reuse, RZ ;  /* 0x0000008c4b4b7224 */ /* 0x080fe200078e02ff */
[----:B------:R-:W-:Y:S01]  /*2a30*/  SHF.R.S32.HI R168, RZ, 0x1f, R52 ;  /* 0x0000001fffa87819 */ /* 0x000fe20000011434 */
[-C--:B------:R-:W-:Y:S01]  /*2a40*/  IMAD R74, R74, R140.reuse, RZ ;  /* 0x0000008c4a4a7224 */ /* 0x080fe200078e02ff */
[----:B------:R-:W-:Y:S01]  /*2a50*/  IADD3 R155, P1, R52, UR12, RZ ;  /* 0x0000000c349b7c10 */ /* 0x000fe2000ff3e0ff */
[-C--:B------:R-:W-:Y:S01]  /*2a60*/  IMAD R73, R73, R140.reuse, RZ ;  /* 0x0000008c49497224 */ /* 0x080fe200078e02ff */
[----:B------:R-:W-:Y:S01]  /*2a70*/  IADD3.X R116, R116, UR13, RZ, P0, !PT ;  /* 0x0000000d74747c10 */ /* 0x000fe200087fe4ff */
[-C--:B------:R-:W-:Y:S01]  /*2a80*/  IMAD R72, R72, R140.reuse, RZ ;  /* 0x0000008c48487224 */ /* 0x080fe200078e02ff */
[----:B------:R-:W-:Y:S01]  /*2a90*/  IADD3.X R118, R118, UR13, RZ, P6, !PT ;  /* 0x0000000d76767c10 */ /* 0x000fe2000b7fe4ff */
[----:B------:R-:W-:Y:S01]  /*2aa0*/  IMAD R71, R71, R140, RZ ;  /* 0x0000008c47477224 */ /* 0x000fe200078e02ff */
[----:B------:R-:W-:Y:S01]  /*2ab0*/  IADD3.X R120, R120, UR13, RZ, P5, !PT ;  /* 0x0000000d78787c10 */ /* 0x000fe2000affe4ff */
[----:B------:R-:W-:Y:S01]  /*2ac0*/  IMAD.SHL.U32 R69, R140, 0x40, RZ ;  /* 0x000000408c457824 */ /* 0x000fe200078e00ff */
[----:B------:R-:W-:Y:S01]  /*2ad0*/  IADD3.X R122, R122, UR13, RZ, P4, !PT ;  /* 0x0000000d7a7a7c10 */ /* 0x000fe2000a7fe4ff */
[----:B------:R-:W-:Y:S01]  /*2ae0*/  UMOV UR5, URZ ;  /* 0x0000003f00057c82 */ /* 0x000fe20008000000 */
[----:B------:R-:W-:-:S02]  /*2af0*/  IADD3.X R124, R124, UR13, RZ, P3, !PT ;  /* 0x0000000d7c7c7c10 */ /* 0x000fc40009ffe4ff */
[----:B------:R-:W-:Y:S02]  /*2b00*/  IADD3.X R126, R126, UR13, RZ, P2, !PT ;  /* 0x0000000d7e7e7c10 */ /* 0x000fe400097fe4ff */
[----:B------:R-:W-:Y:S02]  /*2b10*/  SHF.R.S32.HI R130, RZ, 0x1f, R37 ;  /* 0x0000001fff827819 */ /* 0x000fe40000011425 */
[----:B------:R-:W-:Y:S02]  /*2b20*/  IADD3 R117, P0, R37, UR12, RZ ;  /* 0x0000000c25757c10 */ /* 0x000fe4000ff1e0ff */
[----:B------:R-:W-:Y:S02]  /*2b30*/  CS2R R36, SRZ ;  /* 0x0000000000247805 */ /* 0x000fe4000001ff00 */
[----:B------:R-:W-:Y:S02]  /*2b40*/  SHF.R.S32.HI R132, RZ, 0x1f, R40 ;  /* 0x0000001fff847819 */ /* 0x000fe40000011428 */
[----:B------:R-:W-:-:S02]  /*2b50*/  IADD3 R119, P6, R40, UR12, RZ ;  /* 0x0000000c28777c10 */ /* 0x000fc4000ffde0ff */
[----:B------:R-:W-:Y:S02]  /*2b60*/  SHF.R.S32.HI R134, RZ, 0x1f, R41 ;  /* 0x0000001fff867819 */ /* 0x000fe40000011429 */
[----:B------:R-:W-:Y:S02]  /*2b70*/  IADD3 R121, P5, R41, UR12, RZ ;  /* 0x0000000c29797c10 */ /* 0x000fe4000ffbe0ff */
[----:B------:R-:W-:Y:S02]  /*2b80*/  CS2R R40, SRZ ;  /* 0x0000000000287805 */ /* 0x000fe4000001ff00 */
[----:B------:R-:W-:Y:S02]  /*2b90*/  SHF.R.S32.HI R136, RZ, 0x1f, R42 ;  /* 0x0000001fff887819 */ /* 0x000fe4000001142a */
[----:B------:R-:W-:Y:S02]  /*2ba0*/  IADD3 R123, P4, R42, UR12, RZ ;  /* 0x0000000c2a7b7c10 */ /* 0x000fe4000ff9e0ff */
[----:B------:R-:W-:-:S02]  /*2bb0*/  SHF.R.S32.HI R138, RZ, 0x1f, R43 ;  /* 0x0000001fff8a7819 */ /* 0x000fc4000001142b */
[----:B------:R-:W-:Y:S02]  /*2bc0*/  IADD3 R125, P3, R43, UR12, RZ ;  /* 0x0000000c2b7d7c10 */ /* 0x000fe4000ff7e0ff */
[----:B------:R-:W-:Y:S02]  /*2bd0*/  CS2R R42, SRZ ;  /* 0x00000000002a7805 */ /* 0x000fe4000001ff00 */
[----:B------:R-:W-:Y:S02]  /*2be0*/  SHF.R.S32.HI R152, RZ, 0x1f, R44 ;  /* 0x0000001fff987819 */ /* 0x000fe4000001142c */
[----:B------:R-:W-:Y:S02]  /*2bf0*/  IADD3 R127, P2, R44, UR12, RZ ;  /* 0x0000000c2c7f7c10 */ /* 0x000fe4000ff5e0ff */
[----:B------:R-:W-:Y:S02]  /*2c00*/  CS2R R44, SRZ ;  /* 0x00000000002c7805 */ /* 0x000fe4000001ff00 */
[----:B------:R-:W-:-:S02]  /*2c10*/  IADD3.X R168, R168, UR13, RZ, P1, !PT ;  /* 0x0000000da8a87c10 */ /* 0x000fc40008ffe4ff */
[----:B------:R-:W-:Y:S01]  /*2c20*/  IADD3 R170, P1, R70, UR8, RZ ;  /* 0x0000000846aa7c10 */ /* 0x000fe2000ff3e0ff */
[----:B------:R-:W-:Y:S01]  /*2c30*/  UMOV UR8, 0xfffffffe ;  /* 0xfffffffe00087882 */ /* 0x000fe20000000000 */
[----:B------:R-:W-:Y:S02]  /*2c40*/  IADD3.X R130, R130, UR13, RZ, P0, !PT ;  /* 0x0000000d82827c10 */ /* 0x000fe400087fe4ff */
[----:B------:R-:W-:Y:S02]  /*2c50*/  IADD3.X R132, R132, UR13, RZ, P6, !PT ;  /* 0x0000000d84847c10 */ /* 0x000fe4000b7fe4ff */
[----:B------:R-:W-:Y:S02]  /*2c60*/  IADD3.X R134, R134, UR13, RZ, P5, !PT ;  /* 0x0000000d86867c10 */ /* 0x000fe4000affe4ff */
[----:B------:R-:W-:Y:S02]  /*2c70*/  IADD3.X R136, R136, UR13, RZ, P4, !PT ;  /* 0x0000000d88887c10 */ /* 0x000fe4000a7fe4ff */
[----:B------:R-:W-:-:S02]  /*2c80*/  IADD3.X R138, R138, UR13, RZ, P3, !PT ;  /* 0x0000000d8a8a7c10 */ /* 0x000fc40009ffe4ff */
[----:B------:R-:W-:Y:S02]  /*2c90*/  IADD3.X R152, R152, UR13, RZ, P2, !PT ;  /* 0x0000000d98987c10 */ /* 0x000fe400097fe4ff */
[----:B------:R-:W-:Y:S02]  /*2ca0*/  SHF.R.S32.HI R156, RZ, 0x1f, R46 ;  /* 0x0000001fff9c7819 */ /* 0x000fe4000001142e */
[----:B------:R-:W-:Y:S02]  /*2cb0*/  IADD3 R131, P0, R46, UR12, RZ ;  /* 0x0000000c2e837c10 */ /* 0x000fe4000ff1e0ff */
[----:B------:R-:W-:Y:S02]  /*2cc0*/  SHF.R.S32.HI R158, RZ, 0x1f, R47 ;  /* 0x0000001fff9e7819 */ /* 0x000fe4000001142f */
[----:B------:R-:W-:Y:S02]  /*2cd0*/  IADD3 R133, P6, R47, UR12, RZ ;  /* 0x0000000c2f857c10 */ /* 0x000fe4000ffde0ff */
[----:B------:R-:W-:-:S02]  /*2ce0*/  CS2R R46, SRZ ;  /* 0x00000000002e7805 */ /* 0x000fc4000001ff00 */
[----:B------:R-:W-:Y:S02]  /*2cf0*/  SHF.R.S32.HI R160, RZ, 0x1f, R48 ;  /* 0x0000001fffa07819 */ /* 0x000fe40000011430 */
[----:B------:R-:W-:Y:S02]  /*2d00*/  IADD3 R135, P5, R48, UR12, RZ ;  /* 0x0000000c30877c10 */ /* 0x000fe4000ffbe0ff */
[----:B------:R-:W-:Y:S02]  /*2d10*/  SHF.R.S32.HI R162, RZ, 0x1f, R49 ;  /* 0x0000001fffa27819 */ /* 0x000fe40000011431 */
[----:B------:R-:W-:Y:S02]  /*2d20*/  IADD3 R137, P4, R49, UR12, RZ ;  /* 0x0000000c31897c10 */ /* 0x000fe4000ff9e0ff */
[----:B------:R-:W-:Y:S02]  /*2d30*/  CS2R R48, SRZ ;  /* 0x0000000000307805 */ /* 0x000fe4000001ff00 */
[----:B------:R-:W-:-:S02]  /*2d40*/  SHF.R.S32.HI R164, RZ, 0x1f, R50 ;  /* 0x0000001fffa47819 */ /* 0x000fc40000011432 */
[----:B------:R-:W-:Y:S02]  /*2d50*/  IADD3 R139, P3, R50, UR12, RZ ;  /* 0x0000000c328b7c10 */ /* 0x000fe4000ff7e0ff */
[----:B------:R-:W-:Y:S02]  /*2d60*/  SHF.R.S32.HI R166, RZ, 0x1f, R51 ;  /* 0x0000001fffa67819 */ /* 0x000fe40000011433 */
[----:B------:R-:W-:Y:S02]  /*2d70*/  IADD3 R153, P2, R51, UR12, RZ ;  /* 0x0000000c33997c10 */ /* 0x000fe4000ff5e0ff */
[----:B------:R-:W-:Y:S02]  /*2d80*/  CS2R R50, SRZ ;  /* 0x0000000000327805 */ /* 0x000fe4000001ff00 */
[----:B------:R-:W-:Y:S01]  /*2d90*/  LEA.HI.X.SX32 R176, R70, UR9, 0x1, P1 ;  /* 0x0000000946b07c11 */ /* 0x000fe200088f0eff */
[----:B------:R-:W-:Y:S01]  /*2da0*/  UMOV UR9, 0x7fffffdf ;  /* 0x7fffffdf00097882 */ /* 0x000fe20000000000 */
[----:B------:R-:W-:Y:S01]  /*2db0*/  LEA.HI R70, R0, 0xe, RZ, 0x1a ;  /* 0x0000000e00467811 */ /* 0x000fe200078fd0ff */
[----:B------:R-:W-:Y:S01]  /*2dc0*/  UIADD3.64 UR14, UR6, -UR8, URZ ;  /* 0x80000008060e7297 */ /* 0x000fe2000fffe03f */
[----:B------:R-:W-:-:S02]  /*2dd0*/  IADD3.X R156, R156, UR13, RZ, P0, !PT ;  /* 0x0000000d9c9c7c10 */ /* 0x000fc400087fe4ff */
[----:B------:R-:W-:Y:S01]  /*2de0*/  IADD3.X R158, R158, UR13, RZ, P6, !PT ;  /* 0x0000000d9e9e7c10 */ /* 0x000fe2000b7fe4ff */
[----:B------:R-:W-:Y:S01]  /*2df0*/  IMAD R70, R70, R140, RZ ;  /* 0x0000008c46467224 */ /* 0x000fe200078e02ff */
[----:B------:R-:W-:Y:S02]  /*2e00*/  IADD3.X R160, R160, UR13, RZ, P5, !PT ;  /* 0x0000000da0a07c10 */ /* 0x000fe4000affe4ff */
[----:B------:R-:W-:Y:S02]  /*2e10*/  IADD3.X R162, R162, UR13, RZ, P4, !PT ;  /* 0x0000000da2a27c10 */ /* 0x000fe4000a7fe4ff */
[----:B------:R-:W-:Y:S02]  /*2e20*/  SHF.R.S32.HI R174, RZ, 0x1f, R165 ;  /* 0x0000001fffae7819 */ /* 0x000fe400000114a5 */
[----:B------:R-:W-:Y:S02]  /*2e30*/  IADD3.X R164, R164, UR13, RZ, P3, !PT ;  /* 0x0000000da4a47c10 */ /* 0x000fe40009ffe4ff */
[----:B------:R-:W-:-:S02]  /*2e40*/  IADD3.X R166, R166, UR13, RZ, P2, !PT ;  /* 0x0000000da6a67c10 */ /* 0x000fc400097fe4ff */
        /* <DEDUP_REMOVED lines=9> */
[----:B------:R-:W-:Y:S01]  /*2ee0*/  IADD3 R163, P4, R67, UR12, RZ ;  /* 0x0000000c43a37c10 */ /* 0x000fe2000ff9e0ff */
[----:B------:R-:W-:Y:S01]  /*2ef0*/  IMAD.SHL.U32 R67, R0, 0x8, RZ ;  /* 0x0000000800437824 */ /* 0x000fe200078e00ff */
[----:B------:R-:W-:Y:S02]  /*2f00*/  IADD3 R165, P3, R165, UR12, RZ ;  /* 0x0000000ca5a57c10 */ /* 0x000fe4000ff7e0ff */
[----:B------:R-:W-:-:S02]  /*2f10*/  SHF.R.S32.HI R175, RZ, 0x1f, R24 ;  /* 0x0000001fffaf7819 */ /* 0x000fc40000011418 */
[----:B------:R-:W-:Y:S02]  /*2f20*/  IADD3 R167, P2, R24, UR12, RZ ;  /* 0x0000000c18a77c10 */ /* 0x000fe4000ff5e0ff */
[----:B------:R-:W-:Y:S02]  /*2f30*/  CS2R R24, SRZ ;  /* 0x0000000000187805 */ /* 0x000fe4000001ff00 */
[----:B------:R-:W-:Y:S02]  /*2f40*/  SHF.R.S32.HI R177, RZ, 0x6, R177 ;  /* 0x00000006ffb17819 */ /* 0x000fe400000114b1 */
[----:B------:R-:W-:Y:S02]  /*2f50*/  IADD3.X R169, R169, UR13, RZ, P0, !PT ;  /* 0x0000000da9a97c10 */ /* 0x000fe400087fe4ff */
[----:B------:R-:W-:Y:S02]  /*2f60*/  IADD3.X R171, R171, UR13, RZ, P6, !PT ;  /* 0x0000000dabab7c10 */ /* 0x000fe4000b7fe4ff */
[----:B------:R-:W-:-:S02]  /*2f70*/  IADD3.X R172, R172, UR13, RZ, P5, !PT ;  /* 0x0000000dacac7c10 */ /* 0x000fc4000affe4ff */
[----:B------:R-:W-:Y:S02]  /*2f80*/  IADD3.X R173, R173, UR13, RZ, P4, !PT ;  /* 0x0000000dadad7c10 */ /* 0x000fe4000a7fe4ff */
[----:B------:R-:W-:Y:S02]  /*2f90*/  IADD3.X R174, R174, UR13, RZ, P3, !PT ;  /* 0x0000000daeae7c10 */ /* 0x000fe40009ffe4ff */
[----:B------:R-:W-:Y:S01]  /*2fa0*/  IADD3.X R175, R175, UR13, RZ, P2, !PT ;  /* 0x0000000dafaf7c10 */ /* 0x000fe200097fe4ff */
[----:B------:R-:W-:-:S12]  /*2fb0*/  UIADD3.64 UR12, UR4, -UR8, URZ ;  /* 0x80000008040c7297 */ /* 0x000fd8000fffe03f */
.L_x_2:
[C---:B------:R-:W-:Y:S02]  /*2fc0*/  LEA.HI R141, R0.reuse, 0x1e, RZ, 0x1a ;  /* 0x0000001e008d7811 */ /* 0x040fe400078fd0ff */
[----:B------:R-:W-:Y:S02]  /*2fd0*/  LEA.HI R140, R0, 0xe, RZ, 0x1a ;  /* 0x0000000e008c7811 */ /* 0x000fe400078fd0ff */
[----:B------:R-:W-:Y:S02]  /*2fe0*/  ISETP.GE.AND P3, PT, R141, UR11, PT ;  /* 0x0000000b8d007c0c */ /* 0x000fe4000bf66270 */
[----:B------:R-:W-:Y:S02]  /*2ff0*/  ISETP.GE.AND P5, PT, R140, UR11, PT ;  /* 0x0000000b8c007c0c */ /* 0x000fe4000bfa6270 */
[----:B------:R-:W-:Y:S02]  /*3000*/  LEA.HI R140, R0, 0x3e, RZ, 0x1a ;  /* 0x0000003e008c7811 */ /* 0x000fe400078fd0ff */
[----:B------:R-:W-:-:S02]  /*3010*/  IADD3 R144, P4, R71, R170, RZ ;  /* 0x000000aa47907210 */ /* 0x000fc40007f9e0ff */
[----:B------:R-:W-:Y:S02]  /*3020*/  PRMT R217, RZ, 0x7610, R217 ;  /* 0x00007610ffd97816 */ /* 0x000fe400000000d9 */
[----:B------:R-:W-:Y:S02]  /*3030*/  IADD3 R146, P0, R70, R170, RZ ;  /* 0x000000aa46927210 */ /* 0x000fe40007f1e0ff */
[----:B------:R-:W-:Y:S02]  /*3040*/  ISETP.GE.AND P1, PT, R140, UR11, PT ;  /* 0x0000000b8c007c0c */ /* 0x000fe4000bf26270 */
[-C--:B------:R-:W-:Y:S02]  /*3050*/  LEA.HI.X.SX32 R145, R71, R176.reuse, 0x1, P4 ;  /* 0x000000b047917211 */ /* 0x080fe400020f0eff */
[----:B------:R-:W-:Y:S02]  /*3060*/  LOP3.LUT R140, R0, 0x3f, RZ, 0xc0, !PT ;  /* 0x0000003f008c7812 */ /* 0x000fe400078ec0ff */
[----:B------:R-:W-:Y:S01]  /*3070*/  LEA.HI.X.SX32 R147, R70, R176, 0x1, P0 ;  /* 0x000000b046937211 */ /* 0x000fe200000f0eff */
[----:B------:R-:W2:Y:S01]  /*3080*/  @!P3 LDG.E.U8 R217, desc[UR16][R144.64] ;  /* 0x0000001090d9b981 */ /* 0x000ea2000c1e1100 */
[----:B------:R-:W-:-:S02]  /*3090*/  SHF.R.U32.HI R231, RZ, 0x6, R0 ;  /* 0x00000006ffe77819 */ /* 0x000fc40000011600 */
[----:B------:R-:W-:Y:S02]  /*30a0*/  LEA.HI R142, R0, 0x2e, RZ, 0x1a ;  /* 0x0000002e008e7811 */ /* 0x000fe400078fd0ff */
[----:B------:R-:W-:Y:S02]  /*30b0*/  ISETP.GE.AND P0, PT, R140, UR11, PT ;  /* 0x0000000b8c007c0c */ /* 0x000fe4000bf06270 */
[----:B------:R-:W-:Y:S02]  /*30c0*/  PRMT R225, RZ, 0x7610, R225 ;  /* 0x00007610ffe17816 */ /* 0x000fe400000000e1 */
[----:B------:R-:W-:Y:S02]  /*30d0*/  IADD3 R140, P3, R73, R170, RZ ;  /* 0x000000aa498c7210 */ /* 0x000fe40007f7e0ff */
[----:B------:R-:W-:Y:S02]  /*30e0*/  SGXT.U32 R231, R231, 0x1 ;  /* 0x00000001e7e7781a */ /* 0x000fe40000000000 */
[----:B------:R-:W-:Y:S01]  /*30f0*/  ISETP.GE.AND P2, PT, R142, UR11, PT ;  /* 0x0000000b8e007c0c */ /* 0x000fe2000bf46270 */
[----:B------:R0:W3:Y:S01]  /*3100*/  @!P5 LDG.E.U8 R225, desc[UR16][R146.64] ;  /* 0x0000001092e1d981 */ /* 0x0000e2000c1e1100 */
[----:B------:R-:W-:-:S02]  /*3110*/  PRMT R200, RZ, 0x7610, R200 ;  /* 0x00007610ffc87816 */ /* 0x000fc400000000c8 */
[----:B------:R-:W-:Y:S02]  /*3120*/  LEA.HI.X.SX32 R141, R73, R176, 0x1, P3 ;  /* 0x000000b0498d7211 */ /* 0x000fe400018f0eff */
[C---:B------:R-:W-:Y:S02]  /*3130*/  IADD3 R142, P4, R72.reuse, R170, RZ ;  /* 0x000000aa488e7210 */ /* 0x040fe40007f9e0ff */
[C---:B------:R-:W-:Y:S01]  /*3140*/  ISETP.GE.AND P3, PT, R231.reuse, UR11, PT ;  /* 0x0000000be7007c0c */ /* 0x040fe2000bf66270 */
[----:B------:R-:W4:Y:S01]  /*3150*/  @!P1 LDG.E.U8 R200, desc[UR16][R140.64] ;  /* 0x000000108cc89981 */ /* 0x000f22000c1e1100 */
[----:B0-----:R-:W-:Y:S02]  /*3160*/  LOP3.LUT R146, R231, 0x2, RZ, 0xfc, !PT ;  /* 0x00000002e7927812 */ /* 0x001fe400078efcff */
[----:B------:R-:W-:Y:S02]  /*3170*/  LEA.HI.X.SX32 R143, R72, R176, 0x1, P4 ;  /* 0x000000b0488f7211 */ /* 0x000fe400020f0eff */
[----:B------:R-:W-:-:S02]  /*3180*/  PRMT R208, RZ, 0x7610, R208 ;  /* 0x00007610ffd07816 */ /* 0x000fc400000000d0 */
[----:B------:R-:W-:Y:S02]  /*3190*/  IADD3 R144, P1, R75, R170, RZ ;  /* 0x000000aa4b907210 */ /* 0x000fe40007f3e0ff */
[----:B------:R-:W-:Y:S02]  /*31a0*/  ISETP.GE.AND P4, PT, R146, UR11, PT ;  /* 0x0000000b92007c0c */ /* 0x000fe4000bf86270 */
[----:B------:R-:W-:Y:S01]  /*31b0*/  LOP3.LUT R146, R231, 0x4, RZ, 0xfc, !PT ;  /* 0x00000004e7927812 */ /* 0x000fe200078efcff */
[----:B------:R0:W5:Y:S01]  /*31c0*/  @!P2 LDG.E.U8 R208, desc[UR16][R142.64] ;  /* 0x000000108ed0a981 */ /* 0x000162000c1e1100 */
[----:B------:R-:W-:Y:S02]  /*31d0*/  PRMT R212, RZ, 0x7610, R212 ;  /* 0x00007610ffd47816 */ /* 0x000fe400000000d4 */
[----:B------:R-:W-:Y:S02]  /*31e0*/  LEA.HI.X.SX32 R145, R75, R176, 0x1, P1 ;  /* 0x000000b04b917211 */ /* 0x000fe400008f0eff */
[----:B------:R-:W-:-:S02]  /*31f0*/  ISETP.GE.AND P1, PT, R146, UR11, PT ;  /* 0x0000000b92007c0c */ /* 0x000fc4000bf26270 */
[C---:B------:R-:W-:Y:S01]  /*3200*/  LOP3.LUT R147, R231.reuse, 0x6, RZ, 0xfc, !PT ;  /* 0x00000006e7937812 */ /* 0x040fe200078efcff */
[----:B------:R1:W2:Y:S01]  /*3210*/  @!P3 LDG.E.U8 R212, desc[UR16][R144.64] ;  /* 0x0000001090d4b981 */ /* 0x0002a2000c1e1100 */
[-C--:B0-----:R-:W-:Y:S02]  /*3220*/  IADD3 R142, P5, R74, R170.reuse, RZ ;  /* 0x000000aa4a8e7210 */ /* 0x081fe40007fbe0ff */
[----:B------:R-:W-:Y:S02]  /*3230*/  LOP3.LUT R141, R231, 0x8, RZ, 0xfc, !PT ;  /* 0x00000008e78d7812 */ /* 0x000fe400078efcff */
[----:B------:R-:W-:Y:S02]  /*3240*/  IADD3 R140, P3, R76, R170, RZ ;  /* 0x000000aa4c8c7210 */ /* 0x000fe40007f7e0ff */
[----:B------:R-:W-:Y:S02]  /*3250*/  PRMT R230, RZ, 0x7610, R230 ;  /* 0x00007610ffe67816 */ /* 0x000fe400000000e6 */
[----:B------:R-:W-:-:S02]  /*3260*/  LEA.HI.X.SX32 R143, R74, R176, 0x1, P5 ;  /* 0x000000b04a8f7211 */ /* 0x000fc400028f0eff */
[----:B------:R-:W-:Y:S02]  /*3270*/  LOP3.LUT R146, R231, 0xa, RZ, 0xfc, !PT ;  /* 0x0000000ae7927812 */ /* 0x000fe400078efcff */
[----:B------:R-:W-:Y:S01]  /*3280*/  ISETP.GE.AND P2, PT, R147, UR11, PT ;  /* 0x0000000b93007c0c */ /* 0x000fe2000bf46270 */
[----:B------:R0:W3:Y:S01]  /*3290*/  @!P4 LDG.E.U8 R230, desc[UR16][R142.64] ;  /* 0x000000108ee6c981 */ /* 0x0000e2000c1e1100 */
[----:B------:R-:W-:Y:S02]  /*32a0*/  ISETP.GE.AND P5, PT, R141, UR11, PT ;  /* 0x0000000b8d007c0c */ /* 0x000fe4000bfa6270 */
[----:B------:R-:W-:Y:S02]  /*32b0*/  PRMT R229, RZ, 0x7610, R229 ;  /* 0x00007610ffe57816 */ /* 0x000fe400000000e5 */
[----:B------:R-:W-:Y:S02]  /*32c0*/  LEA.HI.X.SX32 R141, R76, R176, 0x1, P3 ;  /* 0x000000b04c8d7211 */ /* 0x000fe400018f0eff */
[----:B------:R-:W-:-:S02]  /*32d0*/  ISETP.GE.AND P3, PT, R146, UR11, PT ;  /* 0x0000000b92007c0c */ /* 0x000fc4000bf66270 */
[-C--:B------:R-:W-:Y:S01]  /*32e0*/  IADD3 R146, P4, R77, R170.reuse, RZ ;  /* 0x000000aa4d927210 */ /* 0x080fe20007f9e0ff */
[----:B------:R0:W4:Y:S01]  /*32f0*/  @!P1 LDG.E.U8 R229, desc[UR16][R140.64] ;  /* 0x000000108ce59981 */ /* 0x000122000c1e1100 */
[----:B-1----:R-:W-:Y:S02]  /*3300*/  LOP3.LUT R145, R231, 0xc, RZ, 0xfc, !PT ;  /* 0x0000000ce7917812 */ /* 0x002fe400078efcff */
[----:B------:R-:W-:Y:S02]  /*3310*/  IADD3 R144, P1, R78, R170, RZ ;  /* 0x000000aa4e907210 */ /* 0x000fe40007f3e0ff */
[----:B------:R-:W-:Y:S02]  /*3320*/  PRMT R228, RZ, 0x7610, R228 ;  /* 0x00007610ffe47816 */ /* 0x000fe400000000e4 */
[----:B------:R-:W-:Y:S02]  /*3330*/  LEA.HI.X.SX32 R147, R77, R176, 0x1, P4 ;  /* 0x000000b04d937211 */ /* 0x000fe400020f0eff */
[----:B------:R-:W-:-:S02]  /*3340*/  ISETP.GE.AND P4, PT, R145, UR11, PT ;  /* 0x0000000b91007c0c */ /* 0x000fc4000bf86270 */
[----:B------:R-:W-:Y:S01]  /*3350*/  PRMT R218, RZ, 0x7610, R218 ;  /* 0x00007610ffda7816 */ /* 0x000fe200000000da */
[----:B------:R1:W5:Y:S01]  /*3360*/  @!P2 LDG.E.U8 R228, desc[UR16][R146.64] ;  /* 0x0000001092e4a981 */ /* 0x000362000c1e1100 */
[----:B------:R-:W-:Y:S02]  /*3370*/  LEA.HI.X.SX32 R145, R78, R176, 0x1, P1 ;  /* 0x000000b04e917211 */ /* 0x000fe400008f0eff */
[-C--:B0-----:R-:W-:Y:S02]  /*3380*/  IADD3 R142, P6, R79, R170.reuse, RZ ;  /* 0x000000aa4f8e7210 */ /* 0x081fe40007fde0ff */
[C---:B------:R-:W-:Y:S01]  /*3390*/  LOP3.LUT R148, R231.reuse, 0x10, RZ, 0xfc, !PT ;  /* 0x00000010e7947812 */ /* 0x040fe200078efcff */
[----:B------:R0:W5:Y:S01]  /*33a0*/  @!P5 LDG.E.U8 R218, desc[UR16][R144.64] ;  /* 0x0000001090dad981 */ /* 0x000162000c1e1100 */
[----:B------:R-:W-:Y:S02]  /*33b0*/  LOP3.LUT R141, R231, 0x12, RZ, 0xfc, !PT ;  /* 0x00000012e78d7812 */ /* 0x000fe400078efcff */
[----:B------:R-:W-:-:S02]  /*33c0*/  IADD3 R140, P2, R80, R170, RZ ;  /* 0x000000aa508c7210 */ /* 0x000fc40007f5e0ff */
[----:B------:R-:W-:Y:S02]  /*33d0*/  PRMT R227, RZ, 0x7610, R227 ;  /* 0x00007610ffe37816 */ /* 0x000fe400000000e3 */
[-C--:B------:R-:W-:Y:S02]  /*33e0*/  LEA.HI.X.SX32 R143, R79, R176.reuse, 0x1, P6 ;  /* 0x000000b04f8f7211 */ /* 0x080fe400030f0eff */
[----:B------:R-:W-:Y:S02]  /*33f0*/  ISETP.GE.AND P1, PT, R148, UR11, PT ;  /* 0x0000000b94007c0c */ /* 0x000fe4000bf26270 */
[----:B------:R-:W-:Y:S01]  /*3400*/  ISETP.GE.AND P5, PT, R141, UR11, PT ;  /* 0x0000000b8d007c0c */ /* 0x000fe2000bfa6270 */
[----:B------:R0:W5:Y:S01]  /*3410*/  @!P3 LDG.E.U8 R227, desc[UR16][R142.64] ;  /* 0x000000108ee3b981 */ /* 0x000162000c1e1100 */
[----:B------:R-:W-:Y:S02]  /*3420*/  PRMT R226, RZ, 0x7610, R226 ;  /* 0x00007610ffe27816 */ /* 0x000fe400000000e2 */
[----:B------:R-:W-:-:S02]  /*3430*/  LEA.HI.X.SX32 R141, R80, R176, 0x1, P2 ;  /* 0x000000b0508d7211 */ /* 0x000fc400010f0eff */
[----:B------:R-:W-:Y:S02]  /*3440*/  LOP3.LUT R148, R231, 0x14, RZ, 0xfc, !PT ;  /* 0x00000014e7947812 */ /* 0x000fe400078efcff */
[-C--:B-1----:R-:W-:Y:S01]  /*3450*/  IADD3 R146, P3, R81, R170.reuse, RZ ;  /* 0x000000aa51927210 */ /* 0x082fe20007f7e0ff */
[----:B------:R1:W5:Y:S01]  /*3460*/  @!P4 LDG.E.U8 R226, desc[UR16][R140.64] ;  /* 0x000000108ce2c981 */ /* 0x000362000c1e1100 */
[----:B0-----:R-:W-:Y:S02]  /*3470*/  LOP3.LUT R145, R231, 0x16, RZ, 0xfc, !PT ;  /* 0x00000016e7917812 */ /* 0x001fe400078efcff */
[----:B------:R-:W-:Y:S02]  /*3480*/  ISETP.GE.AND P2, PT, R148, UR11, PT ;  /* 0x0000000b94007c0c */ /* 0x000fe4000bf46270 */
[----:B------:R-:W-:Y:S02]  /*3490*/  IADD3 R144, P4, R82, R170, RZ ;  /* 0x000000aa52907210 */ /* 0x000fe40007f9e0ff */
[----:B------:R-:W-:-:S02]  /*34a0*/  PRMT R224, RZ, 0x7610, R224 ;  /* 0x00007610ffe07816 */ /* 0x000fc400000000e0 */
[-C--:B------:R-:W-:Y:S02]  /*34b0*/  LEA.HI.X.SX32 R147, R81, R176.reuse, 0x1, P3 ;  /* 0x000000b051937211 */ /* 0x080fe400018f0eff */
[----:B------:R-:W-:Y:S02]  /*34c0*/  ISETP.GE.AND P3, PT, R145, UR11, PT ;  /* 0x0000000b91007c0c */ /* 0x000fe4000bf66270 */
[----:B------:R-:W-:Y:S01]  /*34d0*/  PRMT R223, RZ, 0x7610, R223 ;  /* 0x00007610ffdf7816 */ /* 0x000fe200000000df */
[----:B------:R0:W5:Y:S01]  /*34e0*/  @!P1 LDG.E.U8 R224, desc[UR16][R146.64] ;  /* 0x0000001092e09981 */ /* 0x000162000c1e1100 */
[----:B------:R-:W-:Y:S02]  /*34f0*/  LEA.HI.X.SX32 R145, R82, R176, 0x1, P4 ;  /* 0x000000b052917211 */ /* 0x000fe400020f0eff */
[----:B------:R-:W-:Y:S02]  /*3500*/  IADD3 R142, P6, R83, R170, RZ ;  /* 0x000000aa538e7210 */ /* 0x000fe40007fde0ff */
[C---:B------:R-:W-:Y:S01]  /*3510*/  LOP3.LUT R148, R231.reuse, 0x18, RZ, 0xfc, !PT ;  /* 0x00000018e7947812 */ /* 0x040fe200078efcff */
[----:B------:R0:W5:Y:S01]  /*3520*/  @!P5 LDG.E.U8 R223, desc[UR16][R144.64] ;  /* 0x0000001090dfd981 */ /* 0x000162000c1e1100 */
[----:B-1----:R-:W-:-:S02]  /*3530*/  LOP3.LUT R141, R231, 0x1a, RZ, 0xfc, !PT ;  /* 0x0000001ae78d7812 */ /* 0x002fc400078efcff */
[----:B------:R-:W-:Y:S02]  /*3540*/  IADD3 R140, P1, R84, R170, RZ ;  /* 0x000000aa548c7210 */ /* 0x000fe40007f3e0ff */
[----:B------:R-:W-:Y:S02]  /*3550*/  PRMT R222, RZ, 0x7610, R222 ;  /* 0x00007610ffde7816 */ /* 0x000fe400000000de */
[----:B------:R-:W-:Y:S02]  /*3560*/  LEA.HI.X.SX32 R143, R83, R176, 0x1, P6 ;  /* 0x000000b0538f7211 */ /* 0x000fe400030f0eff */
[----:B------:R-:W-:Y:S02]  /*3570*/  ISETP.GE.AND P4, PT, R148, UR11, PT ;  /* 0x0000000b94007c0c */ /* 0x000fe4000bf86270 */
[----:B------:R-:W-:Y:S01]  /*3580*/  ISETP.GE.AND P5, PT, R141, UR11, PT ;  /* 0x0000000b8d007c0c */ /* 0x000fe2000bfa6270 */
[----:B------:R1:W5:Y:S01]  /*3590*/  @!P2 LDG.E.U8 R222, desc[UR16][R142.64] ;  /* 0x000000108edea981 */ /* 0x000362000c1e1100 */
[----:B------:R-:W-:-:S02]  /*35a0*/  PRMT R221, RZ, 0x7610, R221 ;  /* 0x00007610ffdd7816 */ /* 0x000fc400000000dd */
[----:B------:R-:W-:Y:S02]  /*35b0*/  LEA.HI.X.SX32 R141, R84, R176, 0x1, P1 ;  /* 0x000000b0548d7211 */ /* 0x000fe400008f0eff */
[-C--:B0-----:R-:W-:Y:S02]  /*35c0*/  IADD3 R146, P2, R85, R170.reuse, RZ ;  /* 0x000000aa55927210 */ /* 0x081fe40007f5e0ff */
[C---:B------:R-:W-:Y:S01]  /*35d0*/  LOP3.LUT R148, R231.reuse, 0x1c, RZ, 0xfc, !PT ;  /* 0x0000001ce7947812 */ /* 0x040fe200078efcff */
[----:B------:R0:W5:Y:S01]  /*35e0*/  @!P3 LDG.E.U8 R221, desc[UR16][R140.64] ;  /* 0x000000108cddb981 */ /* 0x000162000c1e1100 */
[----:B------:R-:W-:Y:S02]  /*35f0*/  LOP3.LUT R145, R231, 0x20, RZ, 0xfc, !PT ;  /* 0x00000020e7917812 */ /* 0x000fe400078efcff */
[----:B------:R-:W-:Y:S02]  /*3600*/  IADD3 R144, P3, R86, R170, RZ ;  /* 0x000000aa56907210 */ /* 0x000fe40007f7e0ff */
[----:B------:R-:W-:-:S02]  /*3610*/  PRMT R209, RZ, 0x7610, R209 ;  /* 0x00007610ffd17816 */ /* 0x000fc400000000d1 */
[-C--:B------:R-:W-:Y:S02]  /*3620*/  LEA.HI.X.SX32 R147, R85, R176.reuse, 0x1, P2 ;  /* 0x000000b055937211 */ /* 0x080fe400010f0eff */
[----:B------:R-:W-:Y:S02]  /*3630*/  ISETP.GE.AND P1, PT, R148, UR11, PT ;  /* 0x0000000b94007c0c */ /* 0x000fe4000bf26270 */
[----:B------:R-:W-:Y:S01]  /*3640*/  ISETP.GE.AND P2, PT, R145, UR11, PT ;  /* 0x0000000b91007c0c */ /* 0x000fe2000bf46270 */
[----:B------:R0:W5:Y:S01]  /*3650*/  @!P4 LDG.E.U8 R209, desc[UR16][R146.64] ;  /* 0x0000001092d1c981 */ /* 0x000162000c1e1100 */
[----:B------:R-:W-:Y:S02]  /*3660*/  PRMT R220, RZ, 0x7610, R220 ;  /* 0x00007610ffdc7816 */ /* 0x000fe400000000dc */
[----:B------:R-:W-:Y:S02]  /*3670*/  LEA.HI.X.SX32 R145, R86, R176, 0x1, P3 ;  /* 0x000000b056917211 */ /* 0x000fe400018f0eff */
[----:B------:R-:W-:-:S02]  /*3680*/  LOP3.LUT R148, R231, 0x22, RZ, 0xfc, !PT ;  /* 0x00000022e7947812 */ /* 0x000fc400078efcff */
[-C--:B-1----:R-:W-:Y:S01]  /*3690*/  IADD3 R142, P4, R87, R170.reuse, RZ ;  /* 0x000000aa578e7210 */ /* 0x082fe20007f9e0ff */
[----:B------:R1:W5:Y:S01]  /*36a0*/  @!P5 LDG.E.U8 R220, desc[UR16][R144.64] ;  /* 0x0000001090dcd981 */ /* 0x000362000c1e1100 */
[----:B------:R-:W-:Y:S02]  /*36b0*/  ISETP.GE.AND P3, PT, R148, UR11, PT ;  /* 0x0000000b94007c0c */ /* 0x000fe4000bf66270 */
[----:B0-----:R-:W-:Y:S02]  /*36c0*/  LOP3.LUT R141, R231, 0x24, RZ, 0xfc, !PT ;  /* 0x00000024e78d7812 */ /* 0x001fe400078efcff */
[----:B------:R-:W-:Y:S02]  /*36d0*/  IADD3 R140, P5, R88, R170, RZ ;  /* 0x000000aa588c7210 */ /* 0x000fe40007fbe0ff */
[----:B------:R-:W-:Y:S02]  /*36e0*/  PRMT R219, RZ, 0x7610, R219 ;  /* 0x00007610ffdb7816 */ /* 0x000fe400000000db */
[----:B------:R-:W-:-:S02]  /*36f0*/  LEA.HI.X.SX32 R143, R87, R176, 0x1, P4 ;  /* 0x000000b0578f7211 */ /* 0x000fc400020f0eff */
[----:B------:R-:W-:Y:S02]  /*3700*/  ISETP.GE.AND P4, PT, R141, UR11, PT ;  /* 0x0000000b8d007c0c */ /* 0x000fe4000bf86270 */
[----:B------:R-:W-:Y:S01]  /*3710*/  PRMT R216, RZ, 0x7610, R216 ;  /* 0x00007610ffd87816 */ /* 0x000fe200000000d8 */
[----:B------:R0:W5:Y:S01]  /*3720*/  @!P1 LDG.E.U8 R219, desc[UR16][R142.64] ;  /* 0x000000108edb9981 */ /* 0x000162000c1e1100 */
[----:B------:R-:W-:Y:S02]  /*3730*/  IADD3 R146, P6, R89, R170, RZ ;  /* 0x000000aa59927210 */ /* 0x000fe40007fde0ff */
[----:B------:R-:W-:Y:S02]  /*3740*/  LEA.HI.X.SX32 R141, R88, R176, 0x1, P5 ;  /* 0x000000b0588d7211 */ /* 0x000fe400028f0eff */
[C---:B------:R-:W-:Y:S02]  /*3750*/  LOP3.LUT R148, R231.reuse, 0x26, RZ, 0xfc, !PT ;  /* 0x00000026e7947812 */ /* 0x040fe400078efcff */
[----:B-1----:R-:W-:Y:S01]  /*3760*/  LOP3.LUT R145, R231, 0x28, RZ, 0xfc, !PT ;  /* 0x00000028e7917812 */ /* 0x002fe200078efcff */
[----:B------:R1:W5:Y:S01]  /*3770*/  @!P2 LDG.E.U8 R216, desc[UR16][R140.64] ;  /* 0x000000108cd8a981 */ /* 0x000362000c1e1100 */
[----:B------:R-:W-:-:S02]  /*3780*/  PRMT R215, RZ, 0x7610, R215 ;  /* 0x00007610ffd77816 */ /* 0x000fc400000000d7 */
[----:B------:R-:W-:Y:S02]  /*3790*/  IADD3 R144, P1, R90, R170, RZ ;  /* 0x000000aa5a907210 */ /* 0x000fe40007f3e0ff */
[-C--:B------:R-:W-:Y:S02]  /*37a0*/  LEA.HI.X.SX32 R147, R89, R176.reuse, 0x1, P6 ;  /* 0x000000b059937211 */ /* 0x080fe400030f0eff */
[----:B------:R-:W-:Y:S02]  /*37b0*/  ISETP.GE.AND P5, PT, R148, UR11, PT ;  /* 0x0000000b94007c0c */ /* 0x000fe4000bfa6270 */
[----:B------:R-:W-:Y:S01]  /*37c0*/  ISETP.GE.AND P2, PT, R145, UR11, PT ;  /* 0x0000000b91007c0c */ /* 0x000fe2000bf46270 */
[----:B------:R1:W5:Y:S01]  /*37d0*/  @!P3 LDG.E.U8 R215, desc[UR16][R146.64] ;  /* 0x0000001092d7b981 */ /* 0x000362000c1e1100 */
[----:B------:R-:W-:Y:S02]  /*37e0*/  PRMT R214, RZ, 0x7610, R214 ;  /* 0x00007610ffd67816 */ /* 0x000fe400000000d6 */
[----:B------:R-:W-:-:S02]  /*37f0*/  LEA.HI.X.SX32 R145, R90, R176, 0x1, P1 ;  /* 0x000000b05a917211 */ /* 0x000fc400008f0eff */
[-C--:B0-----:R-:W-:Y:S02]  /*3800*/  IADD3 R142, P3, R91, R170.reuse, RZ ;  /* 0x000000aa5b8e7210 */ /* 0x081fe40007f7e0ff */
[C---:B------:R-:W-:Y:S01]  /*3810*/  LOP3.LUT R148, R231.reuse, 0x2a, RZ, 0xfc, !PT ;  /* 0x0000002ae7947812 */ /* 0x040fe200078efcff */
[----:B------:R0:W5:Y:S01]  /*3820*/  @!P4 LDG.E.U8 R214, desc[UR16][R144.64] ;  /* 0x0000001090d6c981 */ /* 0x000162000c1e1100 */
[----:B-1----:R-:W-:Y:S02]  /*3830*/  LOP3.LUT R141, R231, 0x2c, RZ, 0xfc, !PT ;  /* 0x0000002ce78d7812 */ /* 0x002fe400078efcff */
[----:B------:R-:W-:Y:S02]  /*3840*/  PRMT R213, RZ, 0x7610, R213 ;  /* 0x00007610ffd57816 */ /* 0x000fe400000000d5 */
[----:B------:R-:W-:Y:S02]  /*3850*/  IADD3 R140, P4, R92, R170, RZ ;  /* 0x000000aa5c8c7210 */ /* 0x000fe40007f9e0ff */
[----:B------:R-:W-:-:S02]  /*3860*/  LEA.HI.X.SX32 R143, R91, R176, 0x1, P3 ;  /* 0x000000b05b8f7211 */ /* 0x000fc400018f0eff */
[----:B------:R-:W-:Y:S02]  /*3870*/  ISETP.GE.AND P1, PT, R148, UR11, PT ;  /* 0x0000000b94007c0c */ /* 0x000fe4000bf26270 */
[----:B------:R-:W-:Y:S01]  /*3880*/  ISETP.GE.AND P3, PT, R141, UR11, PT ;  /* 0x0000000b8d007c0c */ /* 0x000fe2000bf66270 */
[----:B------:R1:W5:Y:S01]  /*3890*/  @!P5 LDG.E.U8 R213, desc[UR16][R142.64] ;  /* 0x000000108ed5d981 */ /* 0x000362000c1e1100 */
[----:B------:R-:W-:Y:S02]  /*38a0*/  PRMT R201, RZ, 0x7610, R201 ;  /* 0x00007610ffc97816 */ /* 0x000fe400000000c9 */
[----:B------:R-:W-:Y:S02]  /*38b0*/  LEA.HI.X.SX32 R141, R92, R176, 0x1, P4 ;  /* 0x000000b05c8d7211 */ /* 0x000fe400020f0eff */
[----:B------:R-:W-:Y:S02]  /*38c0*/  IADD3 R146, P5, R93, R170, RZ ;  /* 0x000000aa5d927210 */ /* 0x000fe40007fbe0ff */
[C---:B------:R-:W-:Y:S01]  /*38d0*/  LOP3.LUT R148, R231.reuse, 0x30, RZ, 0xfc, !PT ;  /* 0x00000030e7947812 */ /* 0x040fe200078efcff */
[----:B------:R1:W5:Y:S01]  /*38e0*/  @!P2 LDG.E.U8 R201, desc[UR16][R140.64] ;  /* 0x000000108cc9a981 */ /* 0x000362000c1e1100 */
[----:B0-----:R-:W-:-:S02]  /*38f0*/  LOP3.LUT R145, R231, 0x32, RZ, 0xfc, !PT ;  /* 0x00000032e7917812 */ /* 0x001fc400078efcff */
[----:B------:R-:W-:Y:S02]  /*3900*/  PRMT R211, RZ, 0x7610, R211 ;  /* 0x00007610ffd37816 */ /* 0x000fe400000000d3 */
[----:B------:R-:W-:Y:S02]  /*3910*/  IADD3 R144, P2, R94, R170, RZ ;  /* 0x000000aa5e907210 */ /* 0x000fe40007f5e0ff */
[----:B------:R-:W-:Y:S02]  /*3920*/  LEA.HI.X.SX32 R147, R93, R176, 0x1, P5 ;  /* 0x000000b05d937211 */ /* 0x000fe400028f0eff */
[----:B------:R-:W-:Y:S02]  /*3930*/  ISETP.GE.AND P4, PT, R148, UR11, PT ;  /* 0x0000000b94007c0c */ /* 0x000fe4000bf86270 */
[----:B------:R-:W-:Y:S01]  /*3940*/  ISETP.GE.AND P5, PT, R145, UR11, PT ;  /* 0x0000000b91007c0c */ /* 0x000fe2000bfa6270 */
[----:B------:R0:W5:Y:S01]  /*3950*/  @!P1 LDG.E.U8 R211, desc[UR16][R146.64] ;  /* 0x0000001092d39981 */ /* 0x000162000c1e1100 */
[----:B------:R-:W-:-:S02]  /*3960*/  PRMT R210, RZ, 0x7610, R210 ;  /* 0x00007610ffd27816 */ /* 0x000fc400000000d2 */
[----:B------:R-:W-:Y:S02]  /*3970*/  LEA.HI.X.SX32 R145, R94, R176, 0x1, P2 ;  /* 0x000000b05e917211 */ /* 0x000fe400010f0eff */
[----:B------:R-:W-:Y:S02]  /*3980*/  LOP3.LUT R148, R231, 0x34, RZ, 0xfc, !PT ;  /* 0x00000034e7947812 */ /* 0x000fe400078efcff */
[----:B-1----:R-:W-:Y:S01]  /*3990*/  IADD3 R142, P1, R95, R170, RZ ;  /* 0x000000aa5f8e7210 */ /* 0x002fe20007f3e0ff */
[----:B------:R1:W5:Y:S01]  /*39a0*/  @!P3 LDG.E.U8 R210, desc[UR16][R144.64] ;  /* 0x0000001090d2b981 */ /* 0x000362000c1e1100 */
[----:B------:R-:W-:Y:S02]  /*39b0*/  LOP3.LUT R141, R231, 0x36, RZ, 0xfc, !PT ;  /* 0x00000036e78d7812 */ /* 0x000fe400078efcff */
[----:B------:R-:W-:Y:S02]  /*39c0*/  PRMT R207, RZ, 0x7610, R207 ;  /* 0x00007610ffcf7816 */ /* 0x000fe400000000cf */
[----:B------:R-:W-:-:S02]  /*39d0*/  ISETP.GE.AND P2, PT, R148, UR11, PT ;  /* 0x0000000b94007c0c */ /* 0x000fc4000bf46270 */
[C---:B------:R-:W-:Y:S02]  /*39e0*/  IADD3 R140, P3, R96.reuse, R170, RZ ;  /* 0x000000aa608c7210 */ /* 0x040fe40007f7e0ff */
[-C--:B------:R-:W-:Y:S02]  /*39f0*/  LEA.HI.X.SX32 R143, R95, R176.reuse, 0x1, P1 ;  /* 0x000000b05f8f7211 */ /* 0x080fe400008f0eff */
[----:B------:R-:W-:Y:S02]  /*3a00*/  LOP3.LUT R148, R231, 0x38, RZ, 0xfc, !PT ;  /* 0x00000038e7947812 */ /* 0x000fe400078efcff */
[----:B------:R-:W-:Y:S01]  /*3a10*/  ISETP.GE.AND P1, PT, R141, UR11, PT ;  /* 0x0000000b8d007c0c */ /* 0x000fe2000bf26270 */
[----:B------:R-:W5:Y:S01]  /*3a20*/  @!P4 LDG.E.U8 R207, desc[UR16][R142.64] ;  /* 0x000000108ecfc981 */ /* 0x000f62000c1e1100 */
[----:B------:R-:W-:Y:S02]  /*3a30*/  LEA.HI.X.SX32 R141, R96, R176, 0x1, P3 ;  /* 0x000000b0608d7211 */ /* 0x000fe400018f0eff */
[----:B------:R-:W-:-:S02]  /*3a40*/  ISETP.GE.AND P3, PT, R148, UR11, PT ;  /* 0x0000000b94007c0c */ /* 0x000fc4000bf66270 */
[----:B------:R-:W-:Y:S02]  /*3a50*/  PRMT R206, RZ, 0x7610, R206 ;  /* 0x00007610ffce7816 */ /* 0x000fe400000000ce */
[-C--:B------:R-:W-:Y:S02]  /*3a60*/  IADD3 R148, P6, R97, R170.reuse, RZ ;  /* 0x000000aa61947210 */ /* 0x080fe40007fde0ff */
[----:B0-----:R-:W-:Y:S02]  /*3a70*/  IADD3 R146, P4, R98, R170, RZ ;  /* 0x000000aa62927210 */ /* 0x001fe40007f9e0ff */
[C---:B-1----:R-:W-:Y:S01]  /*3a80*/  LOP3.LUT R144, R231.reuse, 0x3a, RZ, 0xfc, !PT ;  /* 0x0000003ae7907812 */ /* 0x042fe200078efcff */
[----:B------:R0:W5:Y:S01]  /*3a90*/  @!P5 LDG.E.U8 R206, desc[UR16][R140.64] ;  /* 0x000000108cced981 */ /* 0x000162000c1e1100 */
[----:B------:R-:W-:Y:S02]  /*3aa0*/  LOP3.LUT R145, R231, 0x3c, RZ, 0xfc, !PT ;  /* 0x0000003ce7917812 */ /* 0x000fe400078efcff */
[----:B------:R-:W-:-:S02]  /*3ab0*/  PRMT R205, RZ, 0x7610, R205 ;  /* 0x00007610ffcd7816 */ /* 0x000fc400000000cd */
[----:B------:R-:W-:Y:S02]  /*3ac0*/  PRMT R204, RZ, 0x7610, R204 ;  /* 0x00007610ffcc7816 */ /* 0x000fe400000000cc */
[-C--:B------:R-:W-:Y:S02]  /*3ad0*/  LEA.HI.X.SX32 R149, R97, R176.reuse, 0x1, P6 ;  /* 0x000000b061957211 */ /* 0x080fe400030f0eff */
[----:B------:R-:W-:Y:S02]  /*3ae0*/  LEA.HI.X.SX32 R147, R98, R176, 0x1, P4 ;  /* 0x000000b062937211 */ /* 0x000fe400020f0eff */
[----:B------:R-:W-:Y:S01]  /*3af0*/  ISETP.GE.AND P5, PT, R144, UR11, PT ;  /* 0x0000000b90007c0c */ /* 0x000fe2000bfa6270 */
[----:B------:R1:W5:Y:S01]  /*3b00*/  @!P2 LDG.E.U8 R205, desc[UR16][R148.64] ;  /* 0x0000001094cda981 */ /* 0x000362000c1e1100 */
[----:B------:R-:W-:Y:S02]  /*3b10*/  ISETP.GE.AND P4, PT, R145, UR11, PT ;  /* 0x0000000b91007c0c */ /* 0x000fe4000bf86270 */
[-C--:B0-----:R-:W-:Y:S01]  /*3b20*/  IADD3 R140, P6, R99, R170.reuse, RZ ;  /* 0x000000aa638c7210 */ /* 0x081fe20007fde0ff */
[----:B------:R-:W5:Y:S01]  /*3b30*/  @!P1 LDG.E.U8 R204, desc[UR16][R146.64] ;  /* 0x0000001092cc9981 */ /* 0x000f62000c1e1100 */
[----:B------:R-:W-:-:S02]  /*3b40*/  IADD3 R144, P2, R181, R170, RZ ;  /* 0x000000aab5907210 */ /* 0x000fc40007f5e0ff */
[----:B------:R-:W-:Y:S02]  /*3b50*/  IADD3 R142, P1, R179, R170, RZ ;  /* 0x000000aab38e7210 */ /* 0x000fe40007f3e0ff */
[----:B------:R-:W-:Y:S02]  /*3b60*/  PRMT R185, RZ, 0x7610, R185 ;  /* 0x00007610ffb97816 */ /* 0x000fe400000000b9 */
[----:B------:R-:W-:Y:S02]  /*3b70*/  PRMT R203, RZ, 0x7610, R203 ;  /* 0x00007610ffcb7816 */ /* 0x000fe400000000cb */
[----:B------:R-:W-:Y:S02]  /*3b80*/  PRMT R202, RZ, 0x7610, R202 ;  /* 0x00007610ffca7816 */ /* 0x000fe400000000ca */
[-C--:B------:R-:W-:Y:S02]  /*3b90*/  LEA.HI.X.SX32 R141, R99, R176.reuse, 0x1, P6 ;  /* 0x000000b0638d7211 */ /* 0x080fe400030f0eff */
[----:B------:R-:W-:-:S02]  /*3ba0*/  LEA.HI.X.SX32 R145, R181, R176, 0x1, P2 ;  /* 0x000000b0b5917211 */ /* 0x000fc400010f0eff */
[----:B------:R-:W-:Y:S01]  /*3bb0*/  LEA.HI.X.SX32 R143, R179, R176, 0x1, P1 ;  /* 0x000000b0b38f7211 */ /* 0x000fe200008f0eff */
[----:B------:R0:W5:Y:S01]  /*3bc0*/  @!P3 LDG.E.U8 R185, desc[UR16][R140.64] ;  /* 0x000000108cb9b981 */ /* 0x000162000c1e1100 */
[----:B------:R-:W-:-:S03]  /*3bd0*/  SHF.R.S32.HI R183, RZ, 0x1f, R178 ;  /* 0x0000001fffb77819 */ /* 0x000fc600000114b2 */
[----:B------:R-:W5:Y:S01]  /*3be0*/  @!P5 LDG.E.U8 R203, desc[UR16][R144.64] ;  /* 0x0000001090cbd981 */ /* 0x000f62000c1e1100 */
[----:B-1----:R-:W-:-:S03]  /*3bf0*/  IADD3 R148, P1, R178, R167, RZ ;  /* 0x000000a7b2947210 */ /* 0x002fc60007f3e0ff */
[----:B------:R1:W5:Y:S02]  /*3c00*/  @!P4 LDG.E.U8 R202, desc[UR16][R142.64] ;  /* 0x000000108ecac981 */ /* 0x000364000c1e1100 */
[----:B------:R-:W-:Y:S01]  /*3c10*/  IMAD.X R149, R183, 0x1, R175, P1 ;  /* 0x00000001b7957824 */ /* 0x000fe200008e06af */
[----:B0-----:R-:W-:-:S05]  /*3c20*/  IADD3 R140, P1, R178, R163, RZ ;  /* 0x000000a3b28c7210 */ /* 0x001fca0007f3e0ff */
[C---:B------:R-:W-:Y:S01]  /*3c30*/  IMAD.X R141, R183.reuse, 0x1, R173, P1 ;  /* 0x00000001b78d7824 */ /* 0x040fe200008e06ad */
[C---:B------:R-:W-:Y:S02]  /*3c40*/  IADD3 R150, P1, R178.reuse, R161, RZ ;  /* 0x000000a1b2967210 */ /* 0x040fe40007f3e0ff */
[----:B------:R-:W-:Y:S01]  /*3c50*/  PRMT R199, RZ, 0x7610, R199 ;  /* 0x00007610ffc77816 */ /* 0x000fe200000000c7 */
[----:B------:R-:W-:Y:S02]  /*3c60*/  BAR.SYNC.DEFER_BLOCKING 0x0 ;  /* 0x0000000000007b1d */ /* 0x000fe40000010000 */
[----:B------:R-:W-:Y:S01]  /*3c70*/  IMAD.X R151, R183, 0x1, R172, P1 ;  /* 0x00000001b7977824 */ /* 0x000fe200008e06ac */
[----:B-1----:R-:W-:Y:S02]  /*3c80*/  IADD3 R142, P1, R178, R157, RZ ;  /* 0x0000009db28e7210 */ /* 0x002fe40007f3e0ff */
[----:B------:R-:W-:-:S03]  /*3c90*/  PRMT R189, RZ, 0x7610, R189 ;  /* 0x00007610ffbd7816 */ /* 0x000fc600000000bd */
[C---:B------:R-:W-:Y:S01]  /*3ca0*/  IMAD.X R143, R183.reuse, 0x1, R169, P1 ;  /* 0x00000001b78f7824 */ /* 0x040fe200008e06a9 */
[----:B------:R-:W-:Y:S02]  /*3cb0*/  PRMT R184, RZ, 0x7610, R184 ;  /* 0x00007610ffb87816 */ /* 0x000fe400000000b8 */
[C---:B------:R-:W-:Y:S01]  /*3cc0*/  IADD3 R146, P2, R178.reuse, R165, RZ ;  /* 0x000000a5b2927210 */ /* 0x040fe20007f5e0ff */
[----:B------:R0:W5:Y:S04]  /*3cd0*/  @!P0 LDG.E.U8 R199, desc[UR16][R148.64] ;  /* 0x0000001094c78981 */ /* 0x000168000c1e1100 */
[----:B------:R1:W5:Y:S01]  /*3ce0*/  @!P0 LDG.E.U8 R189, desc[UR16][R140.64] ;  /* 0x000000108cbd8981 */ /* 0x000362000c1e1100 */
[----:B------:R-:W-:Y:S02]  /*3cf0*/  PRMT R194, RZ, 0x7610, R194 ;  /* 0x00007610ffc27816 */ /* 0x000fe400000000c2 */
[----:B------:R-:W-:Y:S01]  /*3d00*/  PRMT R195, RZ, 0x7610, R195 ;  /* 0x00007610ffc37816 */ /* 0x000fe200000000c3 */
[----:B------:R2:W5:Y:S01]  /*3d10*/  @!P0 LDG.E.U8 R184, desc[UR16][R150.64] ;  /* 0x0000001096b88981 */ /* 0x000562000c1e1100 */
[----:B0-----:R-:W-:Y:S01]  /*3d20*/  IADD3 R148, P1, R178, R155, RZ ;  /* 0x0000009bb2947210 */ /* 0x001fe20007f3e0ff */
[----:B------:R-:W-:-:S02]  /*3d30*/  IMAD.X R147, R183, 0x1, R174, P2 ;  /* 0x00000001b7937824 */ /* 0x000fc400010e06ae */
[----:B------:R0:W5:Y:S02]  /*3d40*/  @!P0 LDG.E.U8 R194, desc[UR16][R142.64] ;  /* 0x000000108ec28981 */ /* 0x000164000c1e1100 */
[----:B------:R-:W-:Y:S01]  /*3d50*/  IMAD.X R149, R183, 0x1, R168, P1 ;  /* 0x00000001b7957824 */ /* 0x000fe200008e06a8 */
[C---:B-1----:R-:W-:Y:S01]  /*3d60*/  IADD3 R140, P1, R178.reuse, R139, RZ ;  /* 0x0000008bb28c7210 */ /* 0x042fe20007f3e0ff */
[----:B------:R1:W5:Y:S01]  /*3d70*/  @!P0 LDG.E.U8 R195, desc[UR16][R146.64] ;  /* 0x0000001092c38981 */ /* 0x000362000c1e1100 */
[----:B------:R-:W-:-:S03]  /*3d80*/  IADD3 R144, P2, R178, R159, RZ ;  /* 0x0000009fb2907210 */ /* 0x000fc60007f5e0ff */
[C---:B------:R-:W-:Y:S01]  /*3d90*/  IMAD.X R141, R183.reuse, 0x1, R164, P1 ;  /* 0x00000001b78d7824 */ /* 0x040fe200008e06a4 */
[----:B--2---:R-:W-:Y:S01]  /*3da0*/  IADD3 R150, P1, R178, R137, RZ ;  /* 0x00000089b2967210 */ /* 0x004fe20007f3e0ff */
[----:B------:R-:W-:Y:S01]  /*3db0*/  IMAD.X R145, R183, 0x1, R171, P2 ;  /* 0x00000001b7917824 */ /* 0x000fe200010e06ab */
[----:B------:R-:W-:-:S03]  /*3dc0*/  PRMT R197, RZ, 0x7610, R197 ;  /* 0x00007610ffc57816 */ /* 0x000fc600000000c5 */
[C---:B------:R-:W-:Y:S01]  /*3dd0*/  IMAD.X R151, R183.reuse, 0x1, R162, P1 ;  /* 0x00000001b7977824 */ /* 0x040fe200008e06a2 */
[C---:B0-----:R-:W-:Y:S02]  /*3de0*/  IADD3 R142, P1, R178.reuse, R133, RZ ;  /* 0x00000085b28e7210 */ /* 0x041fe40007f3e0ff */
[----:B-1----:R-:W-:Y:S01]  /*3df0*/  IADD3 R146, P2, R178, R153, RZ ;  /* 0x00000099b2927210 */ /* 0x002fe20007f5e0ff */
[----:B------:R0:W2:Y:S01]  /*3e00*/  @!P0 LDG.E.U8 R197, desc[UR16][R140.64] ;  /* 0x000000108cc58981 */ /* 0x0000a2000c1e1100 */
[----:B------:R-:W-:Y:S01]  /*3e10*/  PRMT R182, RZ, 0x7610, R182 ;  /* 0x00007610ffb67816 */ /* 0x000fe200000000b6 */
[C---:B------:R-:W-:Y:S02]  /*3e20*/  IMAD.X R143, R183.reuse, 0x1, R158, P1 ;  /* 0x00000001b78f7824 */ /* 0x040fe400008e069e */
[----:B------:R-:W-:Y:S01]  /*3e30*/  IMAD.X R147, R183, 0x1, R166, P2 ;  /* 0x00000001b7937824 */ /* 0x000fe200010e06a6 */
[----:B------:R-:W-:Y:S02]  /*3e40*/  PRMT R180, RZ, 0x7610, R180 ;  /* 0x00007610ffb47816 */ /* 0x000fe400000000b4 */
[----:B------:R-:W-:-:S02]  /*3e50*/  PRMT R198, RZ, 0x7610, R198 ;  /* 0x00007610ffc67816 */ /* 0x000fc400000000c6 */
[----:B------:R1:W2:Y:S01]  /*3e60*/  @!P0 LDG.E.U8 R182, desc[UR16][R146.64] ;  /* 0x0000001092b68981 */ /* 0x0002a2000c1e1100 */
[C---:B0-----:R-:W-:Y:S02]  /*3e70*/  IADD3 R140, P1, R178.reuse, R131, RZ ;  /* 0x00000083b28c7210 */ /* 0x041fe40007f3e0ff */
[----:B------:R-:W-:Y:S01]  /*3e80*/  PRMT R196, RZ, 0x7610, R196 ;  /* 0x00007610ffc47816 */ /* 0x000fe200000000c4 */
[----:B------:R0:W2:Y:S02]  /*3e90*/  @!P0 LDG.E.U8 R180, desc[UR16][R142.64] ;  /* 0x000000108eb48981 */ /* 0x0000a4000c1e1100 */
[----:B------:R-:W-:Y:S01]  /*3ea0*/  IMAD.X R141, R183, 0x1, R156, P1 ;  /* 0x00000001b78d7824 */ /* 0x000fe200008e069c */
[----:B------:R-:W-:Y:S01]  /*3eb0*/  PRMT R188, RZ, 0x7610, R188 ;  /* 0x00007610ffbc7816 */ /* 0x000fe200000000bc */
[----:B------:R3:W2:Y:S01]  /*3ec0*/  @!P0 LDG.E.U8 R198, desc[UR16][R144.64] ;  /* 0x0000001090c68981 */ /* 0x0006a2000c1e1100 */
[----:B-1----:R-:W-:-:S03]  /*3ed0*/  IADD3 R146, P1, R178, R127, RZ ;  /* 0x0000007fb2927210 */ /* 0x002fc60007f3e0ff */
[----:B------:R1:W2:Y:S02]  /*3ee0*/  @!P0 LDG.E.U8 R196, desc[UR16][R140.64] ;  /* 0x000000108cc48981 */ /* 0x0002a4000c1e1100 */
[C---:B------:R-:W-:Y:S01]  /*3ef0*/  IMAD.X R147, R183.reuse, 0x1, R152, P1 ;  /* 0x00000001b7937824 */ /* 0x040fe200008e0698 */
[C---:B0-----:R-:W-:Y:S01]  /*3f00*/  IADD3 R142, P1, R178.reuse, R105, RZ ;  /* 0x00000069b28e7210 */ /* 0x041fe20007f3e0ff */
[----:B------:R0:W2:Y:S01]  /*3f10*/  @!P0 LDG.E.U8 R188, desc[UR16][R148.64] ;  /* 0x0000001094bc8981 */ /* 0x0000a2000c1e1100 */
[C---:B---3--:R-:W-:Y:S02]  /*3f20*/  IADD3 R144, P2, R178.reuse, R135, RZ ;  /* 0x00000087b2907210 */ /* 0x048fe40007f5e0ff */
[----:B------:R-:W-:Y:S01]  /*3f30*/  PRMT R186, RZ, 0x7610, R186 ;  /* 0x00007610ffba7816 */ /* 0x000fe200000000ba */
[C---:B------:R-:W-:Y:S01]  /*3f40*/  IMAD.X R143, R183.reuse, 0x1, R118, P1 ;  /* 0x00000001b78f7824 */ /* 0x040fe200008e0676 */
[----:B-1----:R-:W-:Y:S01]  /*3f50*/  IADD3 R140, P1, R178, R109, RZ ;  /* 0x0000006db28c7210 */ /* 0x002fe20007f3e0ff */
[----:B------:R-:W-:Y:S01]  /*3f60*/  IMAD.X R145, R183, 0x1, R160, P2 ;  /* 0x00000001b7917824 */ /* 0x000fe200010e06a0 */
[----:B------:R-:W-:-:S02]  /*3f70*/  PRMT R192, RZ, 0x7610, R192 ;  /* 0x00007610ffc07816 */ /* 0x000fc400000000c0 */
[----:B------:R1:W3:Y:S01]  /*3f80*/  @!P0 LDG.E.U8 R186, desc[UR16][R146.64] ;  /* 0x0000001092ba8981 */ /* 0x0002e2000c1e1100 */
[----:B0-----:R-:W-:Y:S01]  /*3f90*/  IADD3 R148, P2, R178, R129, RZ ;  /* 0x00000081b2947210 */ /* 0x001fe20007f5e0ff */
[----:B------:R-:W-:-:S04]  /*3fa0*/  IMAD.X R141, R183, 0x1, R122, P1 ;  /* 0x00000001b78d7824 */ /* 0x000fc800008e067a */
[----:B------:R-:W-:Y:S01]  /*3fb0*/  IMAD.X R149, R183, 0x1, R154, P2 ;  /* 0x00000001b7957824 */ /* 0x000fe200010e069a */
[----:B-1----:R-:W-:-:S04]  /*3fc0*/  IADD3 R146, P1, R178, R111, RZ ;  /* 0x0000006fb2927210 */ /* 0x002fc80007f3e0ff */
[----:B------:R0:W3:Y:S01]  /*3fd0*/  @!P0 LDG.E.U8 R192, desc[UR16][R148.64] ;  /* 0x0000001094c08981 */ /* 0x0000e2000c1e1100 */
[----:B------:R-:W-:Y:S02]  /*3fe0*/  PRMT R232, RZ, 0x7610, R232 ;  /* 0x00007610ffe87816 */ /* 0x000fe400000000e8 */
[----:B------:R-:W-:Y:S01]  /*3ff0*/  PRMT R187, RZ, 0x7610, R187 ;  /* 0x00007610ffbb7816 */ /* 0x000fe200000000bb */
[----:B------:R-:W-:Y:S01]  /*4000*/  IMAD.X R147, R183, 0x1, R124, P1 ;  /* 0x00000001b7937824 */ /* 0x000fe200008e067c */
[----:B------:R-:W-:Y:S02]  /*4010*/  PRMT R191, RZ, 0x7610, R191 ;  /* 0x00007610ffbf7816 */ /* 0x000fe400000000bf */
[----:B------:R1:W3:Y:S01]  /*4020*/  @!P0 LDG.E.U8 R232, desc[UR16][R140.64] ;  /* 0x000000108ce88981 */ /* 0x0002e2000c1e1100 */
[----:B0-----:R-:W-:-:S03]  /*4030*/  IADD3 R148, P1, R178, R115, RZ ;  /* 0x00000073b2947210 */ /* 0x001fc60007f3e0ff */
[----:B------:R0:W3:Y:S01]  /*4040*/  @!P0 LDG.E.U8 R187, desc[UR16][R144.64] ;  /* 0x0000001090bb8981 */ /* 0x0000e2000c1e1100 */
[----:B------:R-:W-:Y:S01]  /*4050*/  PRMT R193, RZ, 0x7610, R193 ;  /* 0x00007610ffc17816 */ /* 0x000fe200000000c1 */
[C---:B------:R-:W-:Y:S02]  /*4060*/  IMAD.X R149, R183.reuse, 0x1, R128, P1 ;  /* 0x00000001b7957824 */ /* 0x040fe400008e0680 */
[----:B------:R4:W3:Y:S01]  /*4070*/  @!P0 LDG.E.U8 R191, desc[UR16][R142.64] ;  /* 0x000000108ebf8981 */ /* 0x0008e2000c1e1100 */
[C---:B-1----:R-:W-:Y:S02]  /*4080*/  IADD3 R140, P1, R178.reuse, R117, RZ ;  /* 0x00000075b28c7210 */ /* 0x042fe40007f3e0ff */
[----:B------:R-:W-:Y:S01]  /*4090*/  PRMT R233, RZ, 0x7610, R233 ;  /* 0x00007610ffe97816 */ /* 0x000fe200000000e9 */
[----:B------:R1:W3:Y:S01]  /*40a0*/  @!P0 LDG.E.U8 R193, desc[UR16][R150.64] ;  /* 0x0000001096c18981 */ /* 0x0002e2000c1e1100 */
[----:B0-----:R-:W-:Y:S01]  /*40b0*/  IADD3 R144, P2, R178, R107, RZ ;  /* 0x0000006bb2907210 */ /* 0x001fe20007f5e0ff */
[----:B------:R-:W-:Y:S01]  /*40c0*/  IMAD.X R141, R183, 0x1, R130, P1 ;  /* 0x00000001b78d7824 */ /* 0x000fe200008e0682 */
[----:B------:R-:W-:-:S02]  /*40d0*/  PRMT R234, RZ, 0x7610, R234 ;  /* 0x00007610ffea7816 */ /* 0x000fc400000000ea */
[----:B------:R0:W3:Y:S01]  /*40e0*/  @!P0 LDG.E.U8 R233, desc[UR16][R146.64] ;  /* 0x0000001092e98981 */ /* 0x0000e2000c1e1100 */
[----:B------:R-:W-:Y:S01]  /*40f0*/  IMAD.X R145, R183, 0x1, R120, P2 ;  /* 0x00000001b7917824 */ /* 0x000fe200010e0678 */
[C---:B----4-:R-:W-:Y:S02]  /*4100*/  IADD3 R142, P1, R178.reuse, R121, RZ ;  /* 0x00000079b28e7210 */ /* 0x050fe40007f3e0ff */
[----:B-1----:R-:W-:-:S03]  /*4110*/  IADD3 R150, P2, R178, R113, RZ ;  /* 0x00000071b2967210 */ /* 0x002fc60007f5e0ff */
[C---:B------:R-:W-:Y:S02]  /*4120*/  IMAD.X R143, R183.reuse, 0x1, R134, P1 ;  /* 0x00000001b78f7824 */ /* 0x040fe400008e0686 */
[C---:B------:R-:W-:Y:S01]  /*4130*/  IMAD.X R151, R183.reuse, 0x1, R126, P2 ;  /* 0x00000001b7977824 */ /* 0x040fe200010e067e */
[----:B0-----:R-:W-:Y:S02]  /*4140*/  IADD3 R146, P1, R178, R123, RZ ;  /* 0x0000007bb2927210 */ /* 0x001fe40007f3e0ff */
[----:B------:R-:W-:Y:S02]  /*4150*/  PRMT R237, RZ, 0x7610, R237 ;  /* 0x00007610ffed7816 */ /* 0x000fe400000000ed */
[----:B------:R0:W4:Y:S01]  /*4160*/  @!P0 LDG.E.U8 R234, desc[UR16][R150.64] ;  /* 0x0000001096ea8981 */ /* 0x000122000c1e1100 */
[----:B------:R-:W-:Y:S01]  /*4170*/  IMAD.X R147, R183, 0x1, R136, P1 ;  /* 0x00000001b7937824 */ /* 0x000fe200008e0688 */
[----:B------:R-:W-:Y:S02]  /*4180*/  PRMT R190, RZ, 0x7610, R190 ;  /* 0x00007610ffbe7816 */ /* 0x000fe400000000be */
[----:B------:R1:W4:Y:S01]  /*4190*/  @!P0 LDG.E.U8 R237, desc[UR16][R140.64] ;  /* 0x000000108ced8981 */ /* 0x000322000c1e1100 */
[----:B------:R-:W-:-:S03]  /*41a0*/  PRMT R238, RZ, 0x7610, R238 ;  /* 0x00007610ffee7816 */ /* 0x000fc600000000ee */
[----:B------:R1:W3:Y:S01]  /*41b0*/  @!P0 LDG.E.U8 R190, desc[UR16][R144.64] ;  /* 0x0000001090be8981 */ /* 0x0002e2000c1e1100 */
[C---:B0-----:R-:W-:Y:S02]  /*41c0*/  IADD3 R150, P1, R178.reuse, R104, RZ ;  /* 0x00000068b2967210 */ /* 0x041fe40007f3e0ff */
[----:B------:R-:W-:Y:S01]  /*41d0*/  PRMT R236, RZ, 0x7610, R236 ;  /* 0x00007610ffec7816 */ /* 0x000fe200000000ec */
[----:B------:R0:W4:Y:S02]  /*41e0*/  @!P0 LDG.E.U8 R238, desc[UR16][R142.64] ;  /* 0x000000108eee8981 */ /* 0x000124000c1e1100 */
[----:B------:R-:W-:Y:S01]  /*41f0*/  IMAD.X R151, R183, 0x1, R116, P1 ;  /* 0x00000001b7977824 */ /* 0x000fe200008e0674 */
[C---:B-1----:R-:W-:Y:S02]  /*4200*/  IADD3 R140, P1, R178.reuse, R103, RZ ;  /* 0x00000067b28c7210 */ /* 0x042fe40007f3e0ff */
[----:B------:R-:W-:-:S03]  /*4210*/  IADD3 R144, P2, R178, R119, RZ ;  /* 0x00000077b2907210 */ /* 0x000fc60007f5e0ff */
[C---:B------:R-:W-:Y:S02]  /*4220*/  IMAD.X R141, R183.reuse, 0x1, R114, P1 ;  /* 0x00000001b78d7824 */ /* 0x040fe400008e0672 */
[C---:B------:R-:W-:Y:S01]  /*4230*/  IMAD.X R145, R183.reuse, 0x1, R132, P2 ;  /* 0x00000001b7917824 */ /* 0x040fe200010e0684 */
[----:B0-----:R-:W-:Y:S02]  /*4240*/  IADD3 R142, P1, R178, R102, RZ ;  /* 0x00000066b28e7210 */ /* 0x001fe40007f3e0ff */
[----:B------:R-:W-:Y:S02]  /*4250*/  PRMT R235, RZ, 0x7610, R235 ;  /* 0x00007610ffeb7816 */ /* 0x000fe400000000eb */
[----:B------:R0:W4:Y:S01]  /*4260*/  @!P0 LDG.E.U8 R236, desc[UR16][R144.64] ;  /* 0x0000001090ec8981 */ /* 0x000122000c1e1100 */
[----:B------:R-:W-:Y:S01]  /*4270*/  PRMT R240, RZ, 0x7610, R240 ;  /* 0x00007610fff07816 */ /* 0x000fe200000000f0 */
[----:B------:R-:W-:Y:S02]  /*4280*/  IMAD.X R143, R183, 0x1, R112, P1 ;  /* 0x00000001b78f7824 */ /* 0x000fe400008e0670 */
[----:B------:R1:W4:Y:S01]  /*4290*/  @!P0 LDG.E.U8 R235, desc[UR16][R148.64] ;  /* 0x0000001094eb8981 */ /* 0x000322000c1e1100 */
[----:B------:R-:W-:-:S03]  /*42a0*/  PRMT R242, RZ, 0x7610, R242 ;  /* 0x00007610fff27816 */ /* 0x000fc600000000f2 */
[----:B------:R1:W4:Y:S01]  /*42b0*/  @!P0 LDG.E.U8 R240, desc[UR16][R146.64] ;  /* 0x0000001092f08981 */ /* 0x000322000c1e1100 */
[C---:B0-----:R-:W-:Y:S02]  /*42c0*/  IADD3 R144, P1, R178.reuse, R101, RZ ;  /* 0x00000065b2907210 */ /* 0x041fe40007f3e0ff */
[----:B------:R-:W-:Y:S01]  /*42d0*/  PRMT R239, RZ, 0x7610, R239 ;  /* 0x00007610ffef7816 */ /* 0x000fe200000000ef */
[----:B------:R0:W4:Y:S01]  /*42e0*/  @!P0 LDG.E.U8 R242, desc[UR16][R140.64] ;  /* 0x000000108cf28981 */ /* 0x000122000c1e1100 */
[C---:B-1----:R-:W-:Y:S01]  /*42f0*/  IADD3 R148, P2, R178.reuse, R125, RZ ;  /* 0x0000007db2947210 */ /* 0x042fe20007f5e0ff */
[----:B------:R-:W-:Y:S01]  /*4300*/  IMAD.X R145, R183, 0x1, R110, P1 ;  /* 0x00000001b7917824 */ /* 0x000fe200008e066e */
[----:B------:R-:W-:-:S03]  /*4310*/  IADD3 R146, P1, R178, R100, RZ ;  /* 0x00000064b2927210 */ /* 0x000fc60007f3e0ff */
[C---:B------:R-:W-:Y:S01]  /*4320*/  IMAD.X R149, R183.reuse, 0x1, R138, P2 ;  /* 0x00000001b7957824 */ /* 0x040fe200010e068a */
[----:B------:R-:W-:Y:S02]  /*4330*/  PRMT R241, RZ, 0x7610, R241 ;  /* 0x00007610fff17816 */ /* 0x000fe400000000f1 */
[----:B------:R-:W-:Y:S01]  /*4340*/  PRMT R243, RZ, 0x7610, R243 ;  /* 0x00007610fff37816 */ /* 0x000fe200000000f3 */
[C---:B------:R-:W-:Y:S01]  /*4350*/  IMAD.X R147, R183.reuse, 0x1, R108, P1 ;  /* 0x00000001b7937824 */ /* 0x040fe200008e066c */
[----:B0-----:R-:W-:Y:S01]  /*4360*/  IADD3 R140, P1, R178, R68, RZ ;  /* 0x00000044b28c7210 */ /* 0x001fe20007f3e0ff */
[----:B------:R0:W4:Y:S04]  /*4370*/  @!P0 LDG.E.U8 R239, desc[UR16][R148.64] ;  /* 0x0000001094ef8981 */ /* 0x000128000c1e1100 */
[----:B------:R1:W4:Y:S01]  /*4380*/  @!P0 LDG.E.U8 R241, desc[UR16][R150.64] ;  /* 0x0000001096f18981 */ /* 0x000322000c1e1100 */
[----:B------:R-:W-:-:S03]  /*4390*/  IMAD.X R141, R183, 0x1, R106, P1 ;  /* 0x00000001b78d7824 */ /* 0x000fc600008e066a */
[----:B------:R1:W4:Y:S01]  /*43a0*/  @!P0 LDG.E.U8 R243, desc[UR16][R142.64] ;  /* 0x000000108ef38981 */ /* 0x000322000c1e1100 */
[----:B0-----:R-:W-:Y:S02]  /*43b0*/  PRMT R148, RZ, 0x7610, R148 ;  /* 0x00007610ff947816 */ /* 0x001fe40000000094 */
[----:B------:R-:W-:Y:S02]  /*43c0*/  PRMT R149, RZ, 0x7610, R149 ;  /* 0x00007610ff957816 */ /* 0x000fe40000000095 */
[----:B-1----:R-:W-:Y:S02]  /*43d0*/  PRMT R150, RZ, 0x7610, R150 ;  /* 0x00007610ff967816 */ /* 0x002fe40000000096 */
[----:B------:R-:W4:Y:S04]  /*43e0*/  @!P0 LDG.E.U8 R148, desc[UR16][R144.64] ;  /* 0x0000001090948981 */ /* 0x000f28000c1e1100 */
[----:B------:R-:W4:Y:S04]  /*43f0*/  @!P0 LDG.E.U8 R149, desc[UR16][R146.64] ;  /* 0x0000001092958981 */ /* 0x000f28000c1e1100 */
[----:B------:R0:W4:Y:S01]  /*4400*/  @!P0 LDG.E.U8 R150, desc[UR16][R140.64] ;  /* 0x000000108c968981 */ /* 0x000122000c1e1100 */
[----:B------:R-:W-:-:S02]  /*4410*/  IMAD.SHL.U32 R142, R0, 0x40, RZ ;  /* 0x00000040008e7824 */ /* 0x000fc400078e00ff */
[----:B------:R-:W-:-:S03]  /*4420*/  IMAD.SHL.U32 R143, R0, 0x8, RZ ;  /* 0x00000008008f7824 */ /* 0x000fc600078e00ff */
[----:B------:R-:W-:-:S04]  /*4430*/  LOP3.LUT R142, R142, 0xfc0, RZ, 0xc0, !PT ;  /* 0x00000fc08e8e7812 */ /* 0x000fc800078ec0ff */
[----:B------:R-:W-:-:S04]  /*4440*/  LOP3.LUT R142, R142, 0x30, R143, 0xf8, !PT ;  /* 0x000000308e8e7812 */ /* 0x000fc800078ef88f */
[----:B------:R-:W-:-:S04]  /*4450*/  LOP3.LUT R231, R142, R231, RZ, 0xfc, !PT ;  /* 0x000000e78ee77212 */ /* 0x000fc800078efcff */
[C---:B------:R-:W-:Y:S01]  /*4460*/  LOP3.LUT R142, R231.reuse, 0x10, RZ, 0x3c, !PT ;  /* 0x00000010e78e7812 */ /* 0x040fe200078e3cff */
[----:B------:R-:W-:Y:S01]  /*4470*/  STS.U8 [R231+UR10], R212 ;  /* 0x000000d4e7007988 */ /* 0x000fe2000800000a */
[----:B0-----:R-:W-:-:S03]  /*4480*/  LOP3.LUT R140, R231, 0x20, RZ, 0x3c, !PT ;  /* 0x00000020e78c7812 */ /* 0x001fc600078e3cff */
[----:B------:R-:W-:Y:S01]  /*4490*/  STS.U8 [R231+UR10+0x2], R230 ;  /* 0x000002e6e7007988 */ /* 0x000fe2000800000a */
[----:B------:R-:W-:-:S03]  /*44a0*/  LOP3.LUT R141, R0, 0x7f, RZ, 0xc0, !PT ;  /* 0x0000007f008d7812 */ /* 0x000fc600078ec0ff */
[----:B------:R-:W-:Y:S04]  /*44b0*/  STS.U8 [R231+UR10+0x4], R229 ;  /* 0x000004e5e7007988 */ /* 0x000fe8000800000a */
[----:B-----5:R-:W-:Y:S04]  /*44c0*/  STS.U8 [R231+UR10+0x6], R228 ;  /* 0x000006e4e7007988 */ /* 0x020fe8000800000a */
[----:B------:R-:W-:Y:S04]  /*44d0*/  STS.U8 [R231+UR10+0x8], R218 ;  /* 0x000008dae7007988 */ /* 0x000fe8000800000a */
[----:B------:R-:W-:Y:S04]  /*44e0*/  STS.U8 [R231+UR10+0xa], R227 ;  /* 0x00000ae3e7007988 */ /* 0x000fe8000800000a */
[----:B------:R-:W-:Y:S04]  /*44f0*/  STS.U8 [R231+UR10+0xc], R226 ;  /* 0x00000ce2e7007988 */ /* 0x000fe8000800000a */
[----:B------:R0:W-:Y:S01]  /*4500*/  STS.U8 [R231+UR10+0xe], R225 ;  /* 0x00000ee1e7007988 */ /* 0x0001e2000800000a */
[----:B------:R-:W-:-:S03]  /*4510*/  LOP3.LUT R143, R141, 0x10, RZ, 0x3c, !PT ;  /* 0x000000108d8f7812 */ /* 0x000fc600078e3cff */
[----:B------:R-:W-:Y:S01]  /*4520*/  STS.U8 [R142+UR10], R224 ;  /* 0x000000e08e007988 */ /* 0x000fe2000800000a */
[----:B0-----:R-:W-:-:S03]  /*4530*/  LOP3.LUT R231, R231, 0x30, RZ, 0x3c, !PT ;  /* 0x00000030e7e77812 */ /* 0x001fc600078e3cff */
[----:B------:R-:W-:Y:S04]  /*4540*/  STS.U8 [R142+UR10+0x2], R223 ;  /* 0x000002df8e007988 */ /* 0x000fe8000800000a */
[----:B------:R-:W-:Y:S04]  /*4550*/  STS.U8 [R142+UR10+0x4], R222 ;  /* 0x000004de8e007988 */ /* 0x000fe8000800000a */
[----:B------:R-:W-:Y:S04]  /*4560*/  STS.U8 [R142+UR10+0x6], R221 ;  /* 0x000006dd8e007988 */ /* 0x000fe8000800000a */
[----:B------:R-:W-:Y:S04]  /*4570*/  STS.U8 [R142+UR10+0x8], R209 ;  /* 0x000008d18e007988 */ /* 0x000fe8000800000a */
[----:B------:R-:W-:Y:S04]  /*4580*/  STS.U8 [R142+UR10+0xa], R220 ;  /* 0x00000adc8e007988 */ /* 0x000fe8000800000a */
[----:B------:R-:W-:Y:S04]  /*4590*/  STS.U8 [R142+UR10+0xc], R219 ;  /* 0x00000cdb8e007988 */ /* 0x000fe8000800000a */
[----:B------:R-:W-:Y:S04]  /*45a0*/  STS.U8 [R142+UR10+0xe], R217 ;  /* 0x00000ed98e007988 */ /* 0x000fe8000800000a */
[----:B------:R-:W-:Y:S04]  /*45b0*/  STS.U8 [R140+UR10], R216 ;  /* 0x000000d88c007988 */ /* 0x000fe8000800000a */
[----:B------:R-:W-:Y:S04]  /*45c0*/  STS.U8 [R140+UR10+0x2], R215 ;  /* 0x000002d78c007988 */ /* 0x000fe8000800000a */
[----:B------:R-:W-:Y:S04]  /*45d0*/  STS.U8 [R140+UR10+0x4], R214 ;  /* 0x000004d68c007988 */ /* 0x000fe8000800000a */
[----:B------:R-:W-:Y:S04]  /*45e0*/  STS.U8 [R140+UR10+0x6], R213 ;  /* 0x000006d58c007988 */ /* 0x000fe8000800000a */
[----:B------:R-:W-:Y:S04]  /*45f0*/  STS.U8 [R140+UR10+0x8], R201 ;  /* 0x000008c98c007988 */ /* 0x000fe8000800000a */
[----:B------:R-:W-:Y:S04]  /*4600*/  STS.U8 [R140+UR10+0xa], R211 ;  /* 0x00000ad38c007988 */ /* 0x000fe8000800000a */
[----:B------:R-:W-:Y:S04]  /*4610*/  STS.U8 [R140+UR10+0xc], R210 ;  /* 0x00000cd28c007988 */ /* 0x000fe8000800000a */
[----:B------:R0:W-:Y:S04]  /*4620*/  STS.U8 [R140+UR10+0xe], R208 ;  /* 0x00000ed08c007988 */ /* 0x0001e8000800000a */
[----:B------:R-:W-:Y:S04]  /*4630*/  STS.U8 [R231+UR10], R207 ;  /* 0x000000cfe7007988 */ /* 0x000fe8000800000a */
[----:B------:R-:W-:Y:S01]  /*4640*/  STS.U8 [R231+UR10+0x2], R206 ;  /* 0x000002cee7007988 */ /* 0x000fe2000800000a */
        /* <DEDUP_REMOVED lines=8> */
[----:B--2---:R-:W-:Y:S04]  /*46d0*/  STS.U8 [R141+UR10+0x1200], R198 ;  /* 0x001200c68d007988 */ /* 0x004fe8000800000a */
[----:B------:R-:W-:Y:S04]  /*46e0*/  STS.U8 [R141+UR10+0x1400], R197 ;  /* 0x001400c58d007988 */ /* 0x000fe8000800000a */
[----:B------:R-:W-:Y:S01]  /*46f0*/  STS.U8 [R141+UR10+0x1600], R196 ;  /* 0x001600c48d007988 */ /* 0x000fe2000800000a */
[----:B------:R-:W-:Y:S01]  /*4700*/  UMOV UR20, UR4 ;  /* 0x0000000400147c82 */ /* 0x000fe20008000000 */
[----:B------:R-:W-:Y:S01]  /*4710*/  UMOV UR21, 0x80000020 ;  /* 0x8000002000157882 */ /* 0x000fe20000000000 */
[----:B------:R-:W-:Y:S01]  /*4720*/  UMOV UR22, UR6 ;  /* 0x0000000600167c82 */ /* 0x000fe20008000000 */
[----:B------:R-:W-:Y:S01]  /*4730*/  UMOV UR23, 0x80000020 ;  /* 0x8000002000177882 */ /* 0x000fe20000000000 */
[----:B---3--:R-:W-:Y:S04]  /*4740*/  STS.U8 [R141+UR10+0x1c00], R190 ;  /* 0x001c00be8d007988 */ /* 0x008fe8000800000a */
[----:B----4-:R-:W-:Y:S04]  /*4750*/  STS.U8 [R141+UR10+0x1a00], R235 ;  /* 0x001a00eb8d007988 */ /* 0x010fe8000800000a */
[----:B------:R-:W-:Y:S04]  /*4760*/  STS.U8 [R141+UR10+0x1800], R240 ;  /* 0x001800f08d007988 */ /* 0x000fe8000800000a */
[----:B------:R0:W-:Y:S04]  /*4770*/  STS.U8 [R141+UR10+0x1e00], R243 ;  /* 0x001e00f38d007988 */ /* 0x0001e8000800000a */
[----:B------:R1:W-:Y:S01]  /*4780*/  STS.U8 [R143+UR10+0x1080], R195 ;  /* 0x001080c38f007988 */ /* 0x0003e2000800000a */
[----:B0-----:R-:W-:-:S03]  /*4790*/  LOP3.LUT R141, R141, 0x30, RZ, 0x3c, !PT ;  /* 0x000000308d8d7812 */ /* 0x001fc600078e3cff */
[----:B------:R1:W-:Y:S04]  /*47a0*/  STS.U8 [R143+UR10+0x1280], R194 ;  /* 0x001280c28f007988 */ /* 0x0003e8000800000a */
        /* <DEDUP_REMOVED lines=21> */
[----:B------:R1:W-:Y:S01]  /*4900*/  STS.U8 [R141+UR10+0x1f80], R150 ;  /* 0x001f80968d007988 */ /* 0x0003e2000800000a */
[----:B------:R0:W-:Y:S06]  /*4910*/  MEMBAR.ALL.CTA ;  /* 0x0000000000007992 */ /* 0x0001ec0000008000 */
[----:B0-----:R-:W0:Y:S02]  /*4920*/  FENCE.VIEW.ASYNC.S ;  /* 0x00000000000073c6 */ /* 0x001e240000000000 */
[----:B0-----:R-:W-:Y:S06]  /*4930*/  BAR.SYNC.DEFER_BLOCKING 0x0 ;  /* 0x0000000000007b1d */ /* 0x001fec0000010000 */
[----:B------:R-:W-:-:S06]  /*4940*/  WARPGROUP.ARRIVE ;  /* 0x00000000000079c5 */ /* 0x000fcc0000000000 */
[----:B------:R-:W-:Y:S01]  /*4950*/  QGMMA.64x64x32.F32.E4M3.E4M3 R24, gdesc[UR20], R24 ;  /* 0x00e00000141879f3 */ /* 0x000fe20008700818 */
[----:B------:R-:W-:Y:S02]  /*4960*/  USHF.R.S32.HI UR8, URZ, 0x1f, UR18 ;  /* 0x0000001f3f087899 */ /* 0x000fe40008011412 */
[----:B------:R-:W-:-:S04]  /*4970*/  IADD3 R104, P5, R104, UR18, RZ ;  /* 0x0000001268687c10 */ /* 0x000fc8000ffbe0ff */
[----:B------:R-:W-:Y:S02]  /*4980*/  IADD3.X R116, R116, UR8, RZ, P5, !PT ;  /* 0x0000000874747c10 */ /* 0x000fe4000affe4ff */
[----:B------:R-:W-:Y:S02]  /*4990*/  IADD3 R117, P5, R117, UR18, RZ ;  /* 0x0000001275757c10 */ /* 0x000fe4000ffbe0ff */
[----:B------:R-:W-:Y:S02]  /*49a0*/  IADD3 R68, P0, R68, UR18, RZ ;  /* 0x0000001244447c10 */ /* 0x000fe4000ff1e0ff */
[----:B------:R-:W-:Y:S02]  /*49b0*/  IADD3 R100, P1, R100, UR18, RZ ;  /* 0x0000001264647c10 */ /* 0x000fe4000ff3e0ff */
[----:B------:R-:W-:Y:S02]  /*49c0*/  IADD3 R101, P2, R101, UR18, RZ ;  /* 0x0000001265657c10 */ /* 0x000fe4000ff5e0ff */
[----:B------:R-:W-:-:S02]  /*49d0*/  IADD3 R102, P3, R102, UR18, RZ ;  /* 0x0000001266667c10 */ /* 0x000fc4000ff7e0ff */
[----:B------:R-:W-:Y:S02]  /*49e0*/  IADD3.X R130, R130, UR8, RZ, P5, !PT ;  /* 0x0000000882827c10 */ /* 0x000fe4000affe4ff */
[----:B------:R-:W-:Y:S01]  /*49f0*/  IADD3 R131, P5, R131, UR18, RZ ;  /* 0x0000001283837c10 */ /* 0x000fe2000ffbe0ff */
[----:B------:R-:W-:Y:S01]  /*4a00*/  QGMMA.64x64x32.F32.E4M3.E4M3 R24, gdesc[UR12], R24, gsb0 ;  /* 0x00e000000c1879f3 */ /* 0x000fe20008000818 */
[----:B------:R-:W-:Y:S02]  /*4a10*/  IADD3 R103, P4, R103, UR18, RZ ;  /* 0x0000001267677c10 */ /* 0x000fe4000ff9e0ff */
[----:B------:R-:W-:Y:S02]  /*4a20*/  IADD3.X R106, R106, UR8, RZ, P0, !PT ;  /* 0x000000086a6a7c10 */ /* 0x000fe400087fe4ff */
[----:B------:R-:W-:Y:S02]  /*4a30*/  IADD3.X R108, R108, UR8, RZ, P1, !PT ;  /* 0x000000086c6c7c10 */ /* 0x000fe40008ffe4ff */
[----:B------:R-:W-:-:S02]  /*4a40*/  IADD3.X R110, R110, UR8, RZ, P2, !PT ;  /* 0x000000086e6e7c10 */ /* 0x000fc400097fe4ff */
[----:B------:R-:W-:Y:S02]  /*4a50*/  IADD3.X R112, R112, UR8, RZ, P3, !PT ;  /* 0x0000000870707c10 */ /* 0x000fe40009ffe4ff */
[----:B------:R-:W-:Y:S02]  /*4a60*/  IADD3 R105, P6, R105, UR18, RZ ;  /* 0x0000001269697c10 */ /* 0x000fe4000ffde0ff */
[----:B------:R-:W-:Y:S02]  /*4a70*/  IADD3 R107, P0, R107, UR18, RZ ;  /* 0x000000126b6b7c10 */ /* 0x000fe4000ff1e0ff */
[----:B------:R-:W-:Y:S02]  /*4a80*/  IADD3 R109, P1, R109, UR18, RZ ;  /* 0x000000126d6d7c10 */ /* 0x000fe4000ff3e0ff */
[----:B------:R-:W-:Y:S02]  /*4a90*/  IADD3 R111, P2, R111, UR18, RZ ;  /* 0x000000126f6f7c10 */ /* 0x000fe4000ff5e0ff */
[----:B------:R-:W-:Y:S01]  /*4aa0*/  IADD3 R113, P3, R113, UR18, RZ ;  /* 0x0000001271717c10 */ /* 0x000fe2000ff7e0ff */
[----:B------:R-:W-:Y:S01]  /*4ab0*/  VIADD R177, R177, 0xffffffff ;  /* 0xffffffffb1b17836 */ /* 0x000fe20000000000 */
[----:B------:R-:W-:-:S02]  /*4ac0*/  IADD3.X R156, R156, UR8, RZ, P5, !PT ;  /* 0x000000089c9c7c10 */ /* 0x000fc4000affe4ff */
[----:B------:R-:W-:Y:S02]  /*4ad0*/  IADD3.X R114, R114, UR8, RZ, P4, !PT ;  /* 0x0000000872727c10 */ /* 0x000fe4000a7fe4ff */
[----:B------:R-:W-:Y:S02]  /*4ae0*/  IADD3 R157, P5, R157, UR18, RZ ;  /* 0x000000129d9d7c10 */ /* 0x000fe4000ffbe0ff */
[----:B------:R-:W-:Y:S02]  /*4af0*/  IADD3 R115, P4, R115, UR18, RZ ;  /* 0x0000001273737c10 */ /* 0x000fe4000ff9e0ff */
[----:B------:R-:W-:Y:S02]  /*4b00*/  IADD3.X R118, R118, UR8, RZ, P6, !PT ;  /* 0x0000000876767c10 */ /* 0x000fe4000b7fe4ff */
[----:B------:R-:W-:Y:S02]  /*4b10*/  IADD3.X R120, R120, UR8, RZ, P0, !PT ;  /* 0x0000000878787c10 */ /* 0x000fe400087fe4ff */
[----:B------:R-:W-:-:S02]  /*4b20*/  IADD3.X R122, R122, UR8, RZ, P1, !PT ;  /* 0x000000087a7a7c10 */ /* 0x000fc40008ffe4ff */
[----:B------:R-:W-:Y:S02]  /*4b30*/  IADD3.X R124, R124, UR8, RZ, P2, !PT ;  /* 0x000000087c7c7c10 */ /* 0x000fe400097fe4ff */
[----:B------:R-:W-:Y:S02]  /*4b40*/  IADD3.X R126, R126, UR8, RZ, P3, !PT ;  /* 0x000000087e7e7c10 */ /* 0x000fe40009ffe4ff */
[----:B------:R-:W-:Y:S02]  /*4b50*/  IADD3 R119, P6, R119, UR18, RZ ;  /* 0x0000001277777c10 */ /* 0x000fe4000ffde0ff */
[----:B------:R-:W-:Y:S02]  /*4b60*/  IADD3 R121, P0, R121, UR18, RZ ;  /* 0x0000001279797c10 */ /* 0x000fe4000ff1e0ff */
[----:B------:R-:W-:Y:S02]  /*4b70*/  IADD3 R123, P1, R123, UR18, RZ ;  /* 0x000000127b7b7c10 */ /* 0x000fe4000ff3e0ff */
[----:B------:R-:W-:-:S02]  /*4b80*/  IADD3 R125, P2, R125, UR18, RZ ;  /* 0x000000127d7d7c10 */ /* 0x000fc4000ff5e0ff */
[----:B------:R-:W-:Y:S02]  /*4b90*/  IADD3 R127, P3, R127, UR18, RZ ;  /* 0x000000127f7f7c10 */ /* 0x000fe4000ff7e0ff */
[----:B------:R-:W-:Y:S02]  /*4ba0*/  IADD3.X R169, R169, UR8, RZ, P5, !PT ;  /* 0x00000008a9a97c10 */ /* 0x000fe4000affe4ff */
[----:B------:R-:W-:Y:S02]  /*4bb0*/  IADD3.X R128, R128, UR8, RZ, P4, !PT ;  /* 0x0000000880807c10 */ /* 0x000fe4000a7fe4ff */
[----:B------:R-:W-:Y:S02]  /*4bc0*/  ISETP.NE.U32.AND P5, PT, R177, RZ, PT ;  /* 0x000000ffb100720c */ /* 0x000fe40003fa5070 */
[----:B------:R-:W-:Y:S02]  /*4bd0*/  IADD3 R129, P4, R129, UR18, RZ ;  /* 0x0000001281817c10 */ /* 0x000fe4000ff9e0ff */
[----:B------:R-:W-:-:S02]  /*4be0*/  IADD3.X R132, R132, UR8, RZ, P6, !PT ;  /* 0x0000000884847c10 */ /* 0x000fc4000b7fe4ff */
[----:B------:R-:W-:Y:S02]  /*4bf0*/  IADD3.X R134, R134, UR8, RZ, P0, !PT ;  /* 0x0000000886867c10 */ /* 0x000fe400087fe4ff */
[----:B------:R-:W-:Y:S02]  /*4c00*/  IADD3.X R136, R136, UR8, RZ, P1, !PT ;  /* 0x0000000888887c10 */ /* 0x000fe40008ffe4ff */
[----:B------:R-:W-:Y:S02]  /*4c10*/  IADD3.X R138, R138, UR8, RZ, P2, !PT ;  /* 0x000000088a8a7c10 */ /* 0x000fe400097fe4ff */
[----:B------:R-:W-:Y:S02]  /*4c20*/  IADD3.X R152, R152, UR8, RZ, P3, !PT ;  /* 0x0000000898987c10 */ /* 0x000fe40009ffe4ff */
[----:B------:R-:W-:Y:S02]  /*4c30*/  IADD3 R133, P6, R133, UR18, RZ ;  /* 0x0000001285857c10 */ /* 0x000fe4000ffde0ff */
[----:B------:R-:W-:-:S02]  /*4c40*/  IADD3 R135, P0, R135, UR18, RZ ;  /* 0x0000001287877c10 */ /* 0x000fc4000ff1e0ff */
[----:B------:R-:W-:Y:S02]  /*4c50*/  IADD3 R137, P1, R137, UR18, RZ ;  /* 0x0000001289897c10 */ /* 0x000fe4000ff3e0ff */
[----:B------:R-:W-:Y:S02]  /*4c60*/  IADD3 R139, P2, R139, UR18, RZ ;  /* 0x000000128b8b7c10 */ /* 0x000fe4000ff5e0ff */
[----:B------:R-:W-:Y:S02]  /*4c70*/  IADD3 R153, P3, R153, UR18, RZ ;  /* 0x0000001299997c10 */ /* 0x000fe4000ff7e0ff */
[----:B------:R-:W-:Y:S02]  /*4c80*/  IADD3.X R154, R154, UR8, RZ, P4, !PT ;  /* 0x000000089a9a7c10 */ /* 0x000fe4000a7fe4ff */
        /* <DEDUP_REMOVED lines=11> */
[----:B------:R-:W-:Y:S01]  /*4d40*/  IADD3.X R168, R168, UR8, RZ, P4, !PT ;  /* 0x00000008a8a87c10 */ /* 0x000fe2000a7fe4ff */
[----:B------:R-:W-:Y:S01]  /*4d50*/  UIADD3 UR11, UR11, -0x40, URZ ;  /* 0xffffffc00b0b7890 */ /* 0x000fe2000fffe03f */
[----:B------:R-:W-:Y:S01]  /*4d60*/  IADD3 R170, P4, R69, R170, RZ ;  /* 0x000000aa45aa7210 */ /* 0x000fe20007f9e0ff */
[----:B------:R-:W-:Y:S02]  /*4d70*/  WARPGROUP.DEPBAR.LE gsb0, 0x0 ;  /* 0x00008000000079c5 */ /* 0x000fe40000010000 */
[----:B------:R-:W-:-:S02]  /*4d80*/  IADD3.X R171, R171, UR8, RZ, P6, !PT ;  /* 0x00000008abab7c10 */ /* 0x000fc4000b7fe4ff */
[----:B------:R-:W-:Y:S02]  /*4d90*/  IADD3.X R172, R172, UR8, RZ, P0, !PT ;  /* 0x00000008acac7c10 */ /* 0x000fe400087fe4ff */
[----:B------:R-:W-:Y:S02]  /*4da0*/  IADD3.X R173, R173, UR8, RZ, P1, !PT ;  /* 0x00000008adad7c10 */ /* 0x000fe40008ffe4ff */
[----:B------:R-:W-:Y:S02]  /*4db0*/  IADD3.X R174, R174, UR8, RZ, P2, !PT ;  /* 0x00000008aeae7c10 */ /* 0x000fe400097fe4ff */
[----:B------:R-:W-:Y:S02]  /*4dc0*/  IADD3.X R175, R175, UR8, RZ, P3, !PT ;  /* 0x00000008afaf7c10 */ /* 0x000fe40009ffe4ff */
[----:B------:R-:W-:Y:S01]  /*4dd0*/  LEA.HI.X.SX32 R176, R69, R176, 0x1, P4 ;  /* 0x000000b045b07211 */ /* 0x000fe200020f0eff */
[----:B-1----:R-:W-:Y:S06]  /*4de0*/  @P5 BRA `(.L_x_2) ;  /* 0xffffffe000745947 */ /* 0x002fec000383ffff */
.L_x_1:
[----:B------:R-:W-:Y:S01]  /*4df0*/  F2FP.SATFINITE.E4M3.F32.PACK_AB_MERGE_C R26, R27, R26, RZ ;  /* 0x0000001a1b1a723e */ /* 0x000fe200048070ff */
[C---:B------:R-:W-:Y:S01]  /*4e00*/  IMAD.SHL.U32 R27, R0.reuse, 0x100, RZ ;  /* 0x00000100001b7824 */ /* 0x040fe200078e00ff */
[----:B------:R-:W-:Y:S01]  /*4e10*/  F2FP.SATFINITE.E4M3.F32.PACK_AB_MERGE_C R24, R25, R24, RZ ;  /* 0x000000181918723e */ /* 0x000fe200048070ff */
[C---:B------:R-:W-:Y:S01]  /*4e20*/  IMAD.SHL.U32 R25, R0.reuse, 0x10, RZ ;  /* 0x0000001000197824 */ /* 0x040fe200078e00ff */
[----:B------:R-:W-:Y:S01]  /*4e30*/  F2FP.SATFINITE.E4M3.F32.PACK_AB_MERGE_C R28, R29, R28, RZ ;  /* 0x0000001c1d1c723e */ /* 0x000fe200048070ff */
[----:B------:R-:W-:Y:S01]  /*4e40*/  IMAD.SHL.U32 R0, R0, 0x20, RZ ;  /* 0x0000002000007824 */ /* 0x000fe200078e00ff */
[----:B------:R-:W-:Y:S01]  /*4e50*/  F2FP.SATFINITE.E4M3.F32.PACK_AB_MERGE_C R32, R33, R32, RZ ;  /* 0x000000202120723e */ /* 0x000fe200048070ff */
[----:B------:R-:W-:Y:S01]  /*4e60*/  ULDC.64 UR6, c[0x0][0x228] ;  /* 0x00008a0000067ab9 */ /* 0x000fe20000000a00 */
[----:B------:R-:W-:Y:S01]  /*4e70*/  LOP3.LUT R68, R27, 0x800, RZ, 0xc0, !PT ;  /* 0x000008001b447812 */ /* 0x000fe200078ec0ff */
[----:B------:R-:W-:Y:S01]  /*4e80*/  ULDC UR4, c[0x0][0x244] ;  /* 0x0000910000047ab9 */ /* 0x000fe20000000800 */
[----:B------:R-:W-:-:S02]  /*4e90*/  LOP3.LUT R29, R24, 0xffff, RZ, 0xc0, !PT ;  /* 0x0000ffff181d7812 */ /* 0x000fc400078ec0ff */
[----:B------:R-:W-:Y:S02]  /*4ea0*/  LOP3.LUT R28, R28, 0xffff, RZ, 0xc0, !PT ;  /* 0x0000ffff1c1c7812 */ /* 0x000fe400078ec0ff */
[----:B------:R-:W-:Y:S02]  /*4eb0*/  LOP3.LUT R27, R25, 0x70, RZ, 0xc0, !PT ;  /* 0x00000070191b7812 */ /* 0x000fe400078ec0ff */
[----:B------:R-:W-:Y:S02]  /*4ec0*/  LOP3.LUT R70, R32, 0xffff, RZ, 0xc0, !PT ;  /* 0x0000ffff20467812 */ /* 0x000fe400078ec0ff */
[----:B------:R-:W-:Y:S02]  /*4ed0*/  LOP3.LUT R32, R0, 0x800, RZ, 0xc0, !PT ;  /* 0x0000080000207812 */ /* 0x000fe400078ec0ff */
[C---:B------:R-:W-:Y:S01]  /*4ee0*/  ISETP.GE.AND P0, PT, R66.reuse, UR6, PT ;  /* 0x0000000642007c0c */ /* 0x040fe2000bf06270 */
[----:B------:R-:W-:Y:S01]  /*4ef0*/  IMAD R66, R66, UR4, RZ ;  /* 0x0000000442427c24 */ /* 0x000fe2000f8e02ff */
[----:B------:R-:W-:Y:S01]  /*4f00*/  F2FP.SATFINITE.E4M3.F32.PACK_AB_MERGE_C R30, R31, R30, RZ ;  /* 0x0000001e1f1e723e */ /* 0x000fe200048070ff */
[----:B------:R-:W-:Y:S01]  /*4f10*/  ULDC.64 UR4, c[0x0][0x220] ;  /* 0x0000880000047ab9 */ /* 0x000fe20000000a00 */
[----:B------:R-:W-:-:S02]  /*4f20*/  SHF.R.U32.HI R24, RZ, 0x8, R28 ;  /* 0x00000008ff187819 */ /* 0x000fc4000001161c */
[----:B------:R-:W-:Y:S02]  /*4f30*/  SHF.R.U32.HI R0, RZ, 0x8, R29 ;  /* 0x00000008ff007819 */ /* 0x000fe4000001161d */
[----:B------:R-:W-:Y:S02]  /*4f40*/  F2FP.SATFINITE.E4M3.F32.PACK_AB_MERGE_C R34, R35, R34, RZ ;  /* 0x000000222322723e */ /* 0x000fe400048070ff */
[----:B------:R-:W-:Y:S02]  /*4f50*/  IADD3 R68, R27, UR10, R68 ;  /* 0x0000000a1b447c10 */ /* 0x000fe4000fffe044 */
[----:B------:R-:W-:Y:S02]  /*4f60*/  LOP3.LUT R27, R25, 0x3f0, RZ, 0xc0, !PT ;  /* 0x000003f0191b7812 */ /* 0x000fe400078ec0ff */
[----:B------:R-:W-:Y:S02]  /*4f70*/  PRMT R25, R29, 0x3340, R28 ;  /* 0x000033401d197816 */ /* 0x000fe4000000001c */
[----:B------:R-:W-:-:S02]  /*4f80*/  ISETP.LT.AND P5, PT, R3, UR7, !P0 ;  /* 0x0000000703007c0c */ /* 0x000fc4000c7a1270 */
[----:B------:R-:W-:Y:S02]  /*4f90*/  LOP3.LUT R26, R26, 0xffff, RZ, 0xc0, !PT ;  /* 0x0000ffff1a1a7812 */ /* 0x000fe400078ec0ff */
[----:B------:R-:W-:Y:S02]  /*4fa0*/  PRMT R28, R70, 0x3340, R1 ;  /* 0x00003340461c7816 */ /* 0x000fe40000000001 */
[----:B------:R-:W-:Y:S02]  /*4fb0*/  LOP3.LUT R24, R24, 0xffff, RZ, 0xc0, !PT ;  /* 0x0000ffff18187812 */ /* 0x000fe400078ec0ff */
[----:B------:R-:W-:Y:S02]  /*4fc0*/  LOP3.LUT R29, R0, 0xffff, RZ, 0xc0, !PT ;  /* 0x0000ffff001d7812 */ /* 0x000fe400078ec0ff */
[----:B------:R-:W-:Y:S02]  /*4fd0*/  LOP3.LUT R3, R30, 0xffff, RZ, 0xc0, !PT ;  /* 0x0000ffff1e037812 */ /* 0x000fe400078ec0ff */
[----:B------:R-:W-:-:S02]  /*4fe0*/  LOP3.LUT R34, R34, 0xffff, RZ, 0xc0, !PT ;  /* 0x0000ffff22227812 */ /* 0x000fc400078ec0ff */
[----:B------:R-:W-:Y:S02]  /*4ff0*/  F2FP.SATFINITE.E4M3.F32.PACK_AB_MERGE_C R36, R37, R36, RZ ;  /* 0x000000242524723e */ /* 0x000fe400048070ff */
[----:B------:R-:W-:Y:S02]  /*5000*/  IADD3 R37, R27, UR10, R32 ;  /* 0x0000000a1b257c10 */ /* 0x000fe4000fffe020 */
[----:B------:R-:W-:Y:S02]  /*5010*/  SHF.R.U32.HI R0, RZ, 0x8, R26 ;  /* 0x00000008ff007819 */ /* 0x000fe4000001161a */
[----:B------:R-:W-:Y:S02]  /*5020*/  PRMT R27, R25, 0x5410, R28 ;  /* 0x00005410191b7816 */ /* 0x000fe4000000001c */
[----:B------:R-:W-:Y:S02]  /*5030*/  PRMT R29, R29, 0x3340, R24 ;  /* 0x000033401d1d7816 */ /* 0x000fe40000000018 */
[----:B------:R-:W-:-:S02]  /*5040*/  PRMT R26, R26, 0x3340, R3 ;  /* 0x000033401a1a7816 */ /* 0x000fc40000000003 */
[----:B------:R-:W-:Y:S02]  /*5050*/  SHF.R.U32.HI R24, RZ, 0x8, R70 ;  /* 0x00000008ff187819 */ /* 0x000fe40000011646 */
[----:B------:R-:W-:Y:S02]  /*5060*/  SHF.R.U32.HI R3, RZ, 0x8, R3 ;  /* 0x00000008ff037819 */ /* 0x000fe40000011603 */
[----:B------:R-:W-:Y:S02]  /*5070*/  SHF.R.U32.HI R25, RZ, 0x8, R34 ;  /* 0x00000008ff197819 */ /* 0x000fe40000011622 */
[----:B------:R-:W-:Y:S02]  /*5080*/  LOP3.LUT R24, R24, 0xffff, RZ, 0xc0, !PT ;  /* 0x0000ffff18187812 */ /* 0x000fe400078ec0ff */
[----:B------:R-:W-:Y:S02]  /*5090*/  LOP3.LUT R3, R3, 0xffff, RZ, 0xc0, !PT ;  /* 0x0000ffff03037812 */ /* 0x000fe400078ec0ff */
[----:B------:R-:W-:-:S02]  /*50a0*/  LOP3.LUT R0, R0, 0xffff, RZ, 0xc0, !PT ;  /* 0x0000ffff00007812 */ /* 0x000fc400078ec0ff */
[----:B------:R-:W-:Y:S02]  /*50b0*/  LOP3.LUT R25, R25, 0xffff, RZ, 0xc0, !PT ;  /* 0x0000ffff19197812 */ /* 0x000fe400078ec0ff */
[----:B------:R-:W-:Y:S02]  /*50c0*/  F2FP.SATFINITE.E4M3.F32.PACK_AB_MERGE_C R38, R39, R38, RZ ;  /* 0x000000262726723e */ /* 0x000fe400048070ff */
[--C-:B------:R-:W-:Y:S02]  /*50d0*/  PRMT R31, R34, 0x3340, R1.reuse ;  /* 0x00003340221f7816 */ /* 0x100fe40000000001 */
[----:B------:R-:W-:Y:S02]  /*50e0*/  PRMT R24, R24, 0x3340, R1 ;  /* 0x0000334018187816 */ /* 0x000fe40000000001 */
[----:B------:R-:W-:Y:S02]  /*50f0*/  PRMT R0, R0, 0x3340, R3 ;  /* 0x0000334000007816 */ /* 0x000fe40000000003 */
[----:B------:R-:W-:-:S02]  /*5100*/  PRMT R25, R25, 0x3340, R2 ;  /* 0x0000334019197816 */ /* 0x000fc40000000002 */
[----:B------:R-:W-:Y:S02]  /*5110*/  LOP3.LUT R67, R67, 0x380, RZ, 0xc0, !PT ;  /* 0x0000038043437812 */ /* 0x000fe400078ec0ff */
[----:B------:R-:W-:Y:S02]  /*5120*/  PRMT R31, R26, 0x5410, R31 ;  /* 0x000054101a1f7816 */ /* 0x000fe4000000001f */
[----:B------:R-:W-:Y:S01]  /*5130*/  PRMT R29, R29, 0x5410, R24 ;  /* 0x000054101d1d7816 */ /* 0x000fe20000000018 */
[----:B------:R-:W-:Y:S01]  /*5140*/  IMAD.IADD R67, R67, 0x1, R68 ;  /* 0x0000000143437824 */ /* 0x000fe200078e0244 */
[----:B------:R-:W-:Y:S02]  /*5150*/  PRMT R25, R0, 0x5410, R25 ;  /* 0x0000541000197816 */ /* 0x000fe40000000019 */
[----:B------:R-:W-:Y:S02]  /*5160*/  LOP3.LUT R36, R36, 0xffff, RZ, 0xc0, !PT ;  /* 0x0000ffff24247812 */ /* 0x000fe400078ec0ff */
[----:B------:R-:W-:-:S02]  /*5170*/  LOP3.LUT R38, R38, 0xffff, RZ, 0xc0, !PT ;  /* 0x0000ffff26267812 */ /* 0x000fc400078ec0ff */
[--C-:B------:R-:W-:Y:S02]  /*5180*/  PRMT R32, R27, 0x4210, R36.reuse ;  /* 0x000042101b207816 */ /* 0x100fe40000000024 */
[----:B------:R-:W-:Y:S02]  /*5190*/  PRMT R33, R29, 0x5210, R36 ;  /* 0x000052101d217816 */ /* 0x000fe40000000024 */
[--C-:B------:R-:W-:Y:S02]  /*51a0*/  PRMT R34, R31, 0x4210, R38.reuse ;  /* 0x000042101f227816 */ /* 0x100fe40000000026 */
[----:B------:R-:W-:Y:S01]  /*51b0*/  PRMT R35, R25, 0x5210, R38 ;  /* 0x0000521019237816 */ /* 0x000fe20000000026 */
[----:B------:R-:W-:Y:S01]  /*51c0*/  BAR.SYNC.DEFER_BLOCKING 0x0 ;  /* 0x0000000000007b1d */ /* 0x000fe20000010000 */
[----:B------:R-:W-:Y:S02]  /*51d0*/  F2FP.SATFINITE.E4M3.F32.PACK_AB_MERGE_C R40, R41, R40, RZ ;  /* 0x000000282928723e */ /* 0x000fe400048070ff */
[----:B------:R-:W-:-:S02]  /*51e0*/  F2FP.SATFINITE.E4M3.F32.PACK_AB_MERGE_C R44, R45, R44, RZ ;  /* 0x0000002c2d2c723e */ /* 0x000fc400048070ff */
[----:B------:R-:W-:Y:S02]  /*51f0*/  F2FP.SATFINITE.E4M3.F32.PACK_AB_MERGE_C R48, R49, R48, RZ ;  /* 0x000000303130723e */ /* 0x000fe400048070ff */
[----:B------:R-:W-:Y:S02]  /*5200*/  LOP3.LUT R40, R40, 0xffff, RZ, 0xc0, !PT ;  /* 0x0000ffff28287812 */ /* 0x000fe400078ec0ff */
[----:B------:R-:W-:Y:S02]  /*5210*/  LOP3.LUT R48, R48, 0xffff, RZ, 0xc0, !PT ;  /* 0x0000ffff30307812 */ /* 0x000fe400078ec0ff */
[----:B------:R-:W-:Y:S02]  /*5220*/  LOP3.LUT R39, R44, 0xffff, RZ, 0xc0, !PT ;  /* 0x0000ffff2c277812 */ /* 0x000fe400078ec0ff */
[----:B------:R-:W-:Y:S02]  /*5230*/  F2FP.SATFINITE.E4M3.F32.PACK_AB_MERGE_C R42, R43, R42, RZ ;  /* 0x0000002a2b2a723e */ /* 0x000fe400048070ff */
[----:B------:R-:W-:-:S02]  /*5240*/  F2FP.SATFINITE.E4M3.F32.PACK_AB_MERGE_C R46, R47, R46, RZ ;  /* 0x0000002e2f2e723e */ /* 0x000fc400048070ff */
[----:B------:R-:W-:Y:S01]  /*5250*/  F2FP.SATFINITE.E4M3.F32.PACK_AB_MERGE_C R50, R51, R50, RZ ;  /* 0x000000323332723e */ /* 0x000fe200048070ff */
[----:B------:R-:W0:Y:S01]  /*5260*/  LDC R47, c[0x0][0x248] ;  /* 0x00009200ff2f7b82 */ /* 0x000e220000000800 */
[----:B------:R-:W-:Y:S02]  /*5270*/  PRMT R3, R48, 0x3340, R1 ;  /* 0x0000334030037816 */ /* 0x000fe40000000001 */
[----:B------:R-:W-:Y:S02]  /*5280*/  PRMT R0, R40, 0x3340, R39 ;  /* 0x0000334028007816 */ /* 0x000fe40000000027 */
[----:B------:R-:W-:Y:S01]  /*5290*/  ISETP.LT.AND P3, PT, R5, UR7, !P0 ;  /* 0x0000000705007c0c */ /* 0x000fe2000c761270 */
[----:B------:R1:W-:Y:S01]  /*52a0*/  STSM.16.M88.4 [R67], R32 ;  /* 0x0000002043007844 */ /* 0x0003e20000000200 */
[----:B------:R-:W-:Y:S02]  /*52b0*/  LOP3.LUT R42, R42, 0xffff, RZ, 0xc0, !PT ;  /* 0x0000ffff2a2a7812 */ /* 0x000fe400078ec0ff */
[----:B------:R-:W-:Y:S01]  /*52c0*/  LOP3.LUT R5, R46, 0xffff, RZ, 0xc0, !PT ;  /* 0x0000ffff2e057812 */ /* 0x000fe200078ec0ff */
[----:B------:R-:W-:Y:S01]  /*52d0*/  BAR.SYNC.DEFER_BLOCKING 0x0 ;  /* 0x0000000000007b1d */ /* 0x000fe20000010000 */
[----:B------:R-:W-:-:S02]  /*52e0*/  LOP3.LUT R50, R50, 0xffff, RZ, 0xc0, !PT ;  /* 0x0000ffff32327812 */ /* 0x000fc400078ec0ff */
[----:B------:R-:W-:Y:S02]  /*52f0*/  PRMT R31, R0, 0x5410, R3 ;  /* 0x00005410001f7816 */ /* 0x000fe40000000003 */
[----:B------:R-:W-:Y:S02]  /*5300*/  ISETP.LT.AND P4, PT, R4, UR7, !P0 ;  /* 0x0000000704007c0c */ /* 0x000fe4000c781270 */
[----:B------:R-:W-:Y:S02]  /*5310*/  SHF.R.U32.HI R0, RZ, 0x8, R40 ;  /* 0x00000008ff007819 */ /* 0x000fe40000011628 */
[----:B------:R-:W-:Y:S02]  /*5320*/  PRMT R30, R42, 0x3340, R5 ;  /* 0x000033402a1e7816 */ /* 0x000fe40000000005 */
[----:B------:R-:W-:Y:S02]  /*5330*/  SHF.R.U32.HI R4, RZ, 0x8, R39 ;  /* 0x00000008ff047819 */ /* 0x000fe40000011627 */
[----:B------:R-:W-:-:S02]  /*5340*/  SHF.R.U32.HI R28, RZ, 0x8, R48 ;  /* 0x00000008ff1c7819 */ /* 0x000fc40000011630 */
[----:B------:R-:W-:Y:S02]  /*5350*/  SHF.R.U32.HI R3, RZ, 0x8, R42 ;  /* 0x00000008ff037819 */ /* 0x000fe4000001162a */
[----:B------:R-:W-:Y:S02]  /*5360*/  SHF.R.U32.HI R5, RZ, 0x8, R5 ;  /* 0x00000008ff057819 */ /* 0x000fe40000011605 */
[----:B------:R-:W-:Y:S02]  /*5370*/  SHF.R.U32.HI R29, RZ, 0x8, R50 ;  /* 0x00000008ff1d7819 */ /* 0x000fe40000011632 */
[----:B-1----:R-:W-:Y:S02]  /*5380*/  LOP3.LUT R33, R0, 0xffff, RZ, 0xc0, !PT ;  /* 0x0000ffff00217812 */ /* 0x002fe400078ec0ff */
[----:B------:R-:W-:Y:S01]  /*5390*/  LOP3.LUT R4, R4, 0xffff, RZ, 0xc0, !PT ;  /* 0x0000ffff04047812 */ /* 0x000fe200078ec0ff */
[----:B------:R-:W1:Y:S01]  /*53a0*/  LDS.128 R24, [R37] ;  /* 0x0000000025187984 */ /* 0x000e620000000c00 */
[----:B------:R-:W-:-:S02]  /*53b0*/  LOP3.LUT R28, R28, 0xffff, RZ, 0xc0, !PT ;  /* 0x0000ffff1c1c7812 */ /* 0x000fc400078ec0ff */
[----:B------:R-:W-:Y:S02]  /*53c0*/  LOP3.LUT R5, R5, 0xffff, RZ, 0xc0, !PT ;  /* 0x0000ffff05057812 */ /* 0x000fe400078ec0ff */
[----:B------:R-:W-:Y:S02]  /*53d0*/  LOP3.LUT R0, R3, 0xffff, RZ, 0xc0, !PT ;  /* 0x0000ffff03007812 */ /* 0x000fe400078ec0ff */
[----:B------:R-:W-:Y:S02]  /*53e0*/  LOP3.LUT R29, R29, 0xffff, RZ, 0xc0, !PT ;  /* 0x0000ffff1d1d7812 */ /* 0x000fe400078ec0ff */
[----:B------:R-:W-:Y:S02]  /*53f0*/  F2FP.SATFINITE.E4M3.F32.PACK_AB_MERGE_C R52, R53, R52, RZ ;  /* 0x000000343534723e */ /* 0x000fe400048070ff */
[----:B------:R-:W-:Y:S02]  /*5400*/  F2FP.SATFINITE.E4M3.F32.PACK_AB_MERGE_C R54, R55, R54, RZ ;  /* 0x000000363736723e */ /* 0x000fe400048070ff */
[----:B------:R-:W-:-:S02]  /*5410*/  PRMT R35, R50, 0x3340, R1 ;  /* 0x0000334032237816 */ /* 0x000fc40000000001 */
[----:B------:R-:W-:Y:S02]  /*5420*/  PRMT R4, R33, 0x3340, R4 ;  /* 0x0000334021047816 */ /* 0x000fe40000000004 */
[----:B------:R-:W-:Y:S02]  /*5430*/  PRMT R3, R28, 0x3340, R1 ;  /* 0x000033401c037816 */ /* 0x000fe40000000001 */
[----:B------:R-:W-:Y:S02]  /*5440*/  PRMT R0, R0, 0x3340, R5 ;  /* 0x0000334000007816 */ /* 0x000fe40000000005 */
[----:B------:R-:W-:Y:S02]  /*5450*/  PRMT R29, R29, 0x3340, R2 ;  /* 0x000033401d1d7816 */ /* 0x000fe40000000002 */
[----:B------:R-:W-:Y:S02]  /*5460*/  PRMT R35, R30, 0x5410, R35 ;  /* 0x000054101e237816 */ /* 0x000fe40000000023 */
[----:B------:R-:W-:-:S02]  /*5470*/  PRMT R3, R4, 0x5410, R3 ;  /* 0x0000541004037816 */ /* 0x000fc40000000003 */
[----:B------:R-:W-:Y:S01]  /*5480*/  PRMT R29, R0, 0x5410, R29 ;  /* 0x00005410001d7816 */ /* 0x000fe2000000001d */
[----:B0-----:R-:W-:Y:S01]  /*5490*/  IMAD R0, R2, R47, RZ ;  /* 0x0000002f02007224 */ /* 0x001fe200078e02ff */
[----:B------:R-:W-:Y:S02]  /*54a0*/  LOP3.LUT R52, R52, 0xffff, RZ, 0xc0, !PT ;  /* 0x0000ffff34347812 */ /* 0x000fe400078ec0ff */
[----:B------:R-:W-:Y:S01]  /*54b0*/  LOP3.LUT R54, R54, 0xffff, RZ, 0xc0, !PT ;  /* 0x0000ffff36367812 */ /* 0x000fe200078ec0ff */
[----:B------:R-:W-:Y:S01]  /*54c0*/  IMAD R5, R47, 0x2, R0 ;  /* 0x000000022f057824 */ /* 0x000fe200078e0200 */
[--C-:B------:R-:W-:Y:S02]  /*54d0*/  PRMT R40, R31, 0x4210, R52.reuse ;  /* 0x000042101f287816 */ /* 0x100fe40000000034 */
[----:B------:R-:W-:Y:S02]  /*54e0*/  PRMT R41, R3, 0x5210, R52 ;  /* 0x0000521003297816 */ /* 0x000fe40000000034 */
[----:B------:R-:W-:-:S02]  /*54f0*/  PRMT R42, R35, 0x4210, R54 ;  /* 0x00004210232a7816 */ /* 0x000fc40000000036 */
[----:B------:R-:W-:Y:S01]  /*5500*/  PRMT R43, R29, 0x5210, R54 ;  /* 0x000052101d2b7816 */ /* 0x000fe20000000036 */
[----:B------:R-:W-:Y:S01]  /*5510*/  BAR.SYNC.DEFER_BLOCKING 0x0 ;  /* 0x0000000000007b1d */ /* 0x000fe20000010000 */
[----:B------:R-:W-:Y:S02]  /*5520*/  IADD3 R39, P1, R66, UR4, RZ ;  /* 0x0000000442277c10 */ /* 0x000fe4000ff3e0ff */
[----:B------:R-:W-:Y:S02]  /*5530*/  ISETP.LT.AND P2, PT, R2, UR7, !P0 ;  /* 0x0000000702007c0c */ /* 0x000fe4000c741270 */
[----:B------:R-:W-:Y:S02]  /*5540*/  LEA.HI.X.SX32 R45, R66, UR5, 0x1, P1 ;  /* 0x00000005422d7c11 */ /* 0x000fe400088f0eff */
[----:B------:R-:W-:Y:S02]  /*5550*/  IADD3 R2, P6, R0, R39, RZ ;  /* 0x0000002700027210 */ /* 0x000fe40007fde0ff */
[----:B-1----:R-:W-:-:S02]  /*5560*/  PRMT R35, R24, 0x7770, RZ ;  /* 0x0000777018237816 */ /* 0x002fc400000000ff */
[----:B------:R-:W-:Y:S01]  /*5570*/  LEA.HI.X.SX32 R3, R0, R45, 0x1, P6 ;  /* 0x0000002d00037211 */ /* 0x000fe200030f0eff */
[----:B------:R-:W-:Y:S01]  /*5580*/  IMAD R0, R47, 0x2, R5 ;  /* 0x000000022f007824 */ /* 0x000fe200078e0205 */
[----:B------:R-:W-:Y:S02]  /*5590*/  IADD3 R4, P6, R5, R39, RZ ;  /* 0x0000002705047210 */ /* 0x000fe40007fde0ff */
[----:B------:R-:W-:Y:S01]  /*55a0*/  ISETP.LT.AND P1, PT, R6, UR7, !P0 ;  /* 0x0000000706007c0c */ /* 0x000fe2000c721270 */
[----:B------:R-:W-:Y:S01]  /*55b0*/  IMAD R29, R47, 0x2, R0 ;  /* 0x000000022f1d7824 */ /* 0x000fe200078e0200 */
[----:B------:R-:W-:Y:S02]  /*55c0*/  LEA.HI.X.SX32 R5, R5, R45, 0x1, P6 ;  /* 0x0000002d05057211 */ /* 0x000fe400030f0eff */
[----:B------:R-:W-:Y:S02]  /*55d0*/  IADD3 R6, P6, R0, R39, RZ ;  /* 0x0000002700067210 */ /* 0x000fe40007fde0ff */
[----:B------:R-:W-:-:S02]  /*55e0*/  PRMT R31, R25, 0x7770, RZ ;  /* 0x00007770191f7816 */ /* 0x000fc400000000ff */
[----:B------:R-:W-:Y:S01]  /*55f0*/  PRMT R33, R26, 0x7770, RZ ;  /* 0x000077701a217816 */ /* 0x000fe200000000ff */
[----:B------:R-:W-:Y:S01]  /*5600*/  STSM.16.M88.4 [R67], R40 ;  /* 0x0000002843007844 */ /* 0x000fe20000000200 */
[----:B------:R-:W-:Y:S06]  /*5610*/  BAR.SYNC.DEFER_BLOCKING 0x0 ;  /* 0x0000000000007b1d */ /* 0x000fec0000010000 */
[----:B------:R0:W-:Y:S01]  /*5620*/  @P2 STG.E.U8 desc[UR16][R2.64], R35 ;  /* 0x0000002302002986 */ /* 0x0001e2000c101110 */
[----:B------:R-:W-:Y:S02]  /*5630*/  ISETP.LT.AND P2, PT, R7, UR7, !P0 ;  /* 0x0000000707007c0c */ /* 0x000fe4000c741270 */
[----:B------:R-:W-:Y:S01]  /*5640*/  LEA.HI.X.SX32 R7, R0, R45, 0x1, P6 ;  /* 0x0000002d00077211 */ /* 0x000fe200030f0eff */
[----:B------:R-:W-:Y:S01]  /*5650*/  IMAD R0, R47, 0x2, R29 ;  /* 0x000000022f007824 */ /* 0x000fe200078e021d */
[----:B------:R-:W-:Y:S01]  /*5660*/  IADD3 R28, P6, R29, R39, RZ ;  /* 0x000000271d1c7210 */ /* 0x000fe20007fde0ff */
[----:B------:R1:W-:Y:S01]  /*5670*/  @P5 STG.E.U8 desc[UR16][R4.64], R31 ;  /* 0x0000001f04005986 */ /* 0x0003e2000c101110 */
[----:B------:R-:W-:-:S02]  /*5680*/  ISETP.LT.AND P5, PT, R8, UR7, !P0 ;  /* 0x0000000708007c0c */ /* 0x000fc4000c7a1270 */
[----:B------:R-:W-:Y:S01]  /*5690*/  LEA.HI.X.SX32 R29, R29, R45, 0x1, P6 ;  /* 0x0000002d1d1d7211 */ /* 0x000fe200030f0eff */
[----:B------:R2:W-:Y:S01]  /*56a0*/  @P4 STG.E.U8 desc[UR16][R6.64], R33 ;  /* 0x0000002106004986 */ /* 0x0005e2000c101110 */
[----:B------:R-:W-:Y:S02]  /*56b0*/  ISETP.LT.AND P4, PT, R9, UR7, !P0 ;  /* 0x0000000709007c0c */ /* 0x000fe4000c781270 */
[C---:B0-----:R-:W-:Y:S02]  /*56c0*/  IADD3 R2, P6, R0.reuse, R39, RZ ;  /* 0x0000002700027210 */ /* 0x041fe40007fde0ff */
[----:B------:R-:W-:Y:S02]  /*56d0*/  PRMT R35, R27, 0x7770, RZ ;  /* 0x000077701b237816 */ /* 0x000fe400000000ff */
[----:B------:R-:W-:Y:S01]  /*56e0*/  LEA.HI.X.SX32 R3, R0, R45, 0x1, P6 ;  /* 0x0000002d00037211 */ /* 0x000fe200030f0eff */
[C---:B-1----:R-:W-:Y:S01]  /*56f0*/  IMAD R5, R47.reuse, 0x2, R0 ;  /* 0x000000022f057824 */ /* 0x042fe200078e0200 */
[----:B------:R-:W-:Y:S01]  /*5700*/  PRMT R31, R24, 0x7771, RZ ;  /* 0x00007771181f7816 */ /* 0x000fe200000000ff */
[----:B------:R-:W-:Y:S01]  /*5710*/  @P3 STG.E.U8 desc[UR16][R28.64], R35 ;  /* 0x000000231c003986 */ /* 0x000fe2000c101110 */
[----:B------:R-:W-:Y:S01]  /*5720*/  ISETP.LT.AND P3, PT, R10, UR7, !P0 ;  /* 0x000000070a007c0c */ /* 0x000fe2000c761270 */
[----:B------:R-:W-:Y:S01]  /*5730*/  IMAD R0, R47, 0x2, R5 ;  /* 0x000000022f007824 */ /* 0x000fe200078e0205 */
[----:B------:R-:W-:Y:S01]  /*5740*/  IADD3 R4, P6, R5, R39, RZ ;  /* 0x0000002705047210 */ /* 0x000fe20007fde0ff */
[----:B------:R0:W-:Y:S01]  /*5750*/  @P1 STG.E.U8 desc[UR16][R2.64], R31 ;  /* 0x0000001f02001986 */ /* 0x0001e2000c101110 */
[----:B--2---:R-:W-:Y:S01]  /*5760*/  PRMT R33, R25, 0x7771, RZ ;  /* 0x0000777119217816 */ /* 0x004fe200000000ff */
[----:B------:R-:W-:Y:S01]  /*5770*/  IMAD R9, R47, 0x2, R0 ;  /* 0x000000022f097824 */ /* 0x000fe200078e0200 */
[----:B------:R-:W-:-:S02]  /*5780*/  LEA.HI.X.SX32 R5, R5, R45, 0x1, P6 ;  /* 0x0000002d05057211 */ /* 0x000fc400030f0eff */
[C---:B------:R-:W-:Y:S02]  /*5790*/  IADD3 R6, P6, R0.reuse, R39, RZ ;  /* 0x0000002700067210 */ /* 0x040fe40007fde0ff */
[----:B------:R-:W-:Y:S01]  /*57a0*/  ISETP.LT.AND P1, PT, R11, UR7, !P0 ;  /* 0x000000070b007c0c */ /* 0x000fe2000c721270 */
[----:B------:R1:W-:Y:S01]  /*57b0*/  @P2 STG.E.U8 desc[UR16][R4.64], R33 ;  /* 0x0000002104002986 */ /* 0x0003e2000c101110 */
[----:B------:R-:W-:Y:S01]  /*57c0*/  LEA.HI.X.SX32 R7, R0, R45, 0x1, P6 ;  /* 0x0000002d00077211 */ /* 0x000fe200030f0eff */
[----:B------:R-:W-:Y:S01]  /*57d0*/  IMAD R0, R47, 0x2, R9 ;  /* 0x000000022f007824 */ /* 0x000fe200078e0209 */
[C---:B------:R-:W-:Y:S02]  /*57e0*/  IADD3 R8, P6, R9.reuse, R39, RZ ;  /* 0x0000002709087210 */ /* 0x040fe40007fde0ff */
[----:B0-----:R-:W-:Y:S02]  /*57f0*/  PRMT R31, R26, 0x7771, RZ ;  /* 0x000077711a1f7816 */ /* 0x001fe400000000ff */
[----:B------:R-:W-:-:S02]  /*5800*/  LEA.HI.X.SX32 R9, R9, R45, 0x1, P6 ;  /* 0x0000002d09097211 */ /* 0x000fc400030f0eff */
[C---:B------:R-:W-:Y:S01]  /*5810*/  IADD3 R2, P6, R0.reuse, R39, RZ ;  /* 0x0000002700027210 */ /* 0x040fe20007fde0ff */
[----:B------:R-:W-:Y:S01]  /*5820*/  @P5 STG.E.U8 desc[UR16][R6.64], R31 ;  /* 0x0000001f06005986 */ /* 0x000fe2000c101110 */
[----:B------:R-:W-:Y:S01]  /*5830*/  PRMT R29, R27, 0x7771, RZ ;  /* 0x000077711b1d7816 */ /* 0x000fe200000000ff */
[C---:B-1----:R-:W-:Y:S01]  /*5840*/  IMAD R4, R47.reuse, 0x2, R0 ;  /* 0x000000022f047824 */ /* 0x042fe200078e0200 */
[----:B------:R-:W-:Y:S02]  /*5850*/  LEA.HI.X.SX32 R3, R0, R45, 0x1, P6 ;  /* 0x0000002d00037211 */ /* 0x000fe400030f0eff */
[----:B------:R-:W-:Y:S01]  /*5860*/  ISETP.LT.AND P2, PT, R12, UR7, !P0 ;  /* 0x000000070c007c0c */ /* 0x000fe2000c741270 */
[----:B------:R-:W-:Y:S01]  /*5870*/  IMAD R0, R47, 0x2, R4 ;  /* 0x000000022f007824 */ /* 0x000fe200078e0204 */
[----:B------:R-:W-:Y:S01]  /*5880*/  IADD3 R10, P6, R4, R39, RZ ;  /* 0x00000027040a7210 */ /* 0x000fe20007fde0ff */
[----:B------:R0:W-:Y:S01]  /*5890*/  @P4 STG.E.U8 desc[UR16][R8.64], R29 ;  /* 0x0000001d08004986 */ /* 0x0001e2000c101110 */
[----:B------:R-:W-:-:S02]  /*58a0*/  PRMT R33, R24, 0x7772, RZ ;  /* 0x0000777218217816 */ /* 0x000fc400000000ff */
[----:B------:R-:W-:Y:S02]  /*58b0*/  LEA.HI.X.SX32 R11, R4, R45, 0x1, P6 ;  /* 0x0000002d040b7211 */ /* 0x000fe400030f0eff */
[C---:B------:R-:W-:Y:S01]  /*58c0*/  IADD3 R12, P6, R0.reuse, R39, RZ ;  /* 0x00000027000c7210 */ /* 0x040fe20007fde0ff */
[----:B------:R-:W1:Y:S01]  /*58d0*/  LDS.128 R4, [R37] ;  /* 0x0000000025047984 */ /* 0x000e620000000c00 */
[----:B------:R-:W-:Y:S02]  /*58e0*/  ISETP.LT.AND P5, PT, R13, UR7, !P0 ;  /* 0x000000070d007c0c */ /* 0x000fe4000c7a1270 */
[----:B------:R-:W-:Y:S01]  /*58f0*/  LEA.HI.X.SX32 R13, R0, R45, 0x1, P6 ;  /* 0x0000002d000d7211 */ /* 0x000fe200030f0eff */
[----:B------:R2:W-:Y:S01]  /*5900*/  @P3 STG.E.U8 desc[UR16][R2.64], R33 ;  /* 0x0000002102003986 */ /* 0x0005e2000c101110 */
[----:B------:R-:W-:Y:S01]  /*5910*/  ISETP.LT.AND P4, PT, R14, UR7, !P0 ;  /* 0x000000070e007c0c */ /* 0x000fe2000c781270 */
[----:B0-----:R-:W-:Y:S01]  /*5920*/  IMAD R8, R47, 0x2, R0 ;  /* 0x000000022f087824 */ /* 0x001fe200078e0200 */
[----:B------:R-:W-:-:S02]  /*5930*/  PRMT R31, R25, 0x7772, RZ ;  /* 0x00007772191f7816 */ /* 0x000fc400000000ff */
[----:B------:R-:W-:Y:S01]  /*5940*/  ISETP.LT.AND P3, PT, R15, UR7, !P0 ;  /* 0x000000070f007c0c */ /* 0x000fe2000c761270 */
[----:B------:R-:W-:Y:S01]  /*5950*/  IMAD R0, R47, 0x2, R8 ;  /* 0x000000022f007824 */ /* 0x000fe200078e0208 */
[----:B------:R-:W-:Y:S01]  /*5960*/  PRMT R29, R26, 0x7772, RZ ;  /* 0x000077721a1d7816 */ /* 0x000fe200000000ff */
[----:B------:R0:W-:Y:S01]  /*5970*/  @P1 STG.E.U8 desc[UR16][R10.64], R31 ;  /* 0x0000001f0a001986 */ /* 0x0001e2000c101110 */
[----:B------:R-:W-:Y:S01]  /*5980*/  PRMT R15, R27, 0x7772, RZ ;  /* 0x000077721b0f7816 */ /* 0x000fe200000000ff */
[----:B------:R-:W-:Y:S01]  /*5990*/  IMAD R14, R47, 0x2, R0 ;  /* 0x000000022f0e7824 */ /* 0x000fe200078e0200 */
[----:B------:R-:W-:Y:S01]  /*59a0*/  PRMT R25, R25, 0x7773, RZ ;  /* 0x0000777319197816 */ /* 0x000fe200000000ff */
[----:B------:R3:W-:Y:S01]  /*59b0*/  @P2 STG.E.U8 desc[UR16][R12.64], R29 ;  /* 0x0000001d0c002986 */ /* 0x0007e2000c101110 */
[----:B--2---:R-:W-:Y:S02]  /*59c0*/  IADD3 R2, P6, R8, R39, RZ ;  /* 0x0000002708027210 */ /* 0x004fe40007fde0ff */
[----:B------:R-:W-:-:S02]  /*59d0*/  ISETP.LT.AND P2, PT, R17, UR7, !P0 ;  /* 0x0000000711007c0c */ /* 0x000fc4000c741270 */
[----:B------:R-:W-:Y:S02]  /*59e0*/  LEA.HI.X.SX32 R3, R8, R45, 0x1, P6 ;  /* 0x0000002d08037211 */ /* 0x000fe400030f0eff */
[----:B------:R-:W-:Y:S02]  /*59f0*/  IADD3 R8, P6, R0, R39, RZ ;  /* 0x0000002700087210 */ /* 0x000fe40007fde0ff */
[----:B------:R-:W-:Y:S01]  /*5a00*/  PRMT R17, R24, 0x7773, RZ ;  /* 0x0000777318117816 */ /* 0x000fe200000000ff */
[----:B------:R2:W-:Y:S01]  /*5a10*/  @P5 STG.E.U8 desc[UR16][R2.64], R15 ;  /* 0x0000000f02005986 */ /* 0x0005e2000c101110 */
[----:B------:R-:W-:Y:S01]  /*5a20*/  LEA.HI.X.SX32 R9, R0, R45, 0x1, P6 ;  /* 0x0000002d00097211 */ /* 0x000fe200030f0eff */
[----:B------:R-:W-:Y:S01]  /*5a30*/  IMAD R0, R47, 0x2, R14 ;  /* 0x000000022f007824 */ /* 0x000fe200078e020e */
[----:B0-----:R-:W-:Y:S02]  /*5a40*/  IADD3 R10, P6, R14, R39, RZ ;  /* 0x000000270e0a7210 */ /* 0x001fe40007fde0ff */
[----:B------:R-:W-:Y:S01]  /*5a50*/  ISETP.LT.AND P1, PT, R16, UR7, !P0 ;  /* 0x0000000710007c0c */ /* 0x000fe2000c721270 */
[----:B------:R0:W-:Y:S01]  /*5a60*/  @P4 STG.E.U8 desc[UR16][R8.64], R17 ;  /* 0x0000001108004986 */ /* 0x0001e2000c101110 */
[----:B------:R-:W-:-:S02]  /*5a70*/  LEA.HI.X.SX32 R11, R14, R45, 0x1, P6 ;  /* 0x0000002d0e0b7211 */ /* 0x000fc400030f0eff */
[----:B---3--:R-:W-:Y:S02]  /*5a80*/  IADD3 R12, P6, R0, R39, RZ ;  /* 0x00000027000c7210 */ /* 0x008fe40007fde0ff */
[----:B------:R-:W-:Y:S01]  /*5a90*/  ISETP.LT.AND P5, PT, R18, UR7, !P0 ;  /* 0x0000000712007c0c */ /* 0x000fe2000c7a1270 */
[C---:B--2---:R-:W-:Y:S01]  /*5aa0*/  IMAD R3, R47.reuse, 0x2, R0 ;  /* 0x000000022f037824 */ /* 0x044fe200078e0200 */
[----:B------:R-:W-:Y:S01]  /*5ab0*/  LEA.HI.X.SX32 R13, R0, R45, 0x1, P6 ;  /* 0x0000002d000d7211 */ /* 0x000fe200030f0eff */
[----:B------:R2:W-:Y:S01]  /*5ac0*/  @P3 STG.E.U8 desc[UR16][R10.64], R25 ;  /* 0x000000190a003986 */ /* 0x0005e2000c101110 */
[----:B------:R-:W-:Y:S01]  /*5ad0*/  PRMT R15, R26, 0x7773, RZ ;  /* 0x000077731a0f7816 */ /* 0x000fe200000000ff */
[----:B------:R-:W-:Y:S01]  /*5ae0*/  IMAD R0, R47, 0x2, R3 ;  /* 0x000000022f007824 */ /* 0x000fe200078e0203 */
[----:B------:R-:W-:Y:S02]  /*5af0*/  IADD3 R2, P6, R3, R39, RZ ;  /* 0x0000002703027210 */ /* 0x000fe40007fde0ff */
[----:B------:R-:W-:Y:S01]  /*5b00*/  ISETP.LT.AND P4, PT, R19, UR7, !P0 ;  /* 0x0000000713007c0c */ /* 0x000fe2000c781270 */
[----:B------:R3:W-:Y:S01]  /*5b10*/  @P1 STG.E.U8 desc[UR16][R12.64], R15 ;  /* 0x0000000f0c001986 */ /* 0x0007e2000c101110 */
[----:B------:R-:W-:-:S02]  /*5b20*/  LEA.HI.X.SX32 R3, R3, R45, 0x1, P6 ;  /* 0x0000002d03037211 */ /* 0x000fc400030f0eff */
[C---:B0-----:R-:W-:Y:S02]  /*5b30*/  IADD3 R8, P6, R0.reuse, R39, RZ ;  /* 0x0000002700087210 */ /* 0x041fe40007fde0ff */
[----:B------:R-:W-:Y:S01]  /*5b40*/  PRMT R27, R27, 0x7773, RZ ;  /* 0x000077731b1b7816 */ /* 0x000fe200000000ff */
[C---:B--2---:R-:W-:Y:S01]  /*5b50*/  IMAD R11, R47.reuse, 0x2, R0 ;  /* 0x000000022f0b7824 */ /* 0x044fe200078e0200 */
[----:B------:R-:W-:Y:S02]  /*5b60*/  LEA.HI.X.SX32 R9, R0, R45, 0x1, P6 ;  /* 0x0000002d00097211 */ /* 0x000fe400030f0eff */
[----:B-1----:R-:W-:Y:S01]  /*5b70*/  PRMT R17, R4, 0x7770, RZ ;  /* 0x0000777004117816 */ /* 0x002fe200000000ff */
[----:B------:R-:W-:Y:S01]  /*5b80*/  IMAD R0, R47, 0x2, R11 ;  /* 0x000000022f007824 */ /* 0x000fe200078e020b */
[----:B------:R-:W-:Y:S01]  /*5b90*/  IADD3 R10, P6, R11, R39, RZ ;  /* 0x000000270b0a7210 */ /* 0x000fe20007fde0ff */
[----:B------:R0:W-:Y:S01]  /*5ba0*/  @P2 STG.E.U8 desc[UR16][R2.64], R27 ;  /* 0x0000001b02002986 */ /* 0x0001e2000c101110 */
[----:B------:R-:W-:Y:S01]  /*5bb0*/  PRMT R19, R5, 0x7770, RZ ;  /* 0x0000777005137816 */ /* 0x000fe200000000ff */
[----:B------:R-:W-:Y:S01]  /*5bc0*/  IMAD R14, R47, 0x2, R0 ;  /* 0x000000022f0e7824 */ /* 0x000fe200078e0200 */
[----:B------:R-:W-:Y:S01]  /*5bd0*/  LEA.HI.X.SX32 R11, R11, R45, 0x1, P6 ;  /* 0x0000002d0b0b7211 */ /* 0x000fe200030f0eff */
[----:B------:R1:W-:Y:S01]  /*5be0*/  @P5 STG.E.U8 desc[UR16][R8.64], R17 ;  /* 0x0000001108005986 */ /* 0x0003e2000c101110 */
[----:B---3--:R-:W-:-:S02]  /*5bf0*/  IADD3 R12, P6, R0, R39, RZ ;  /* 0x00000027000c7210 */ /* 0x008fc40007fde0ff */
[----:B------:R-:W-:Y:S01]  /*5c00*/  ISETP.LT.AND P3, PT, R20, UR7, !P0 ;  /* 0x0000000714007c0c */ /* 0x000fe2000c761270 */
[----:B------:R2:W-:Y:S01]  /*5c10*/  @P4 STG.E.U8 desc[UR16][R10.64], R19 ;  /* 0x000000130a004986 */ /* 0x0005e2000c101110 */
[----:B------:R-:W-:Y:S01]  /*5c20*/  LEA.HI.X.SX32 R13, R0, R45, 0x1, P6 ;  /* 0x0000002d000d7211 */ /* 0x000fe200030f0eff */
[----:B------:R-:W-:Y:S01]  /*5c30*/  IMAD R0, R47, 0x2, R14 ;  /* 0x000000022f007824 */ /* 0x000fe200078e020e */
[----:B------:R-:W-:Y:S02]  /*5c40*/  ISETP.LT.AND P1, PT, R21, UR7, !P0 ;  /* 0x0000000715007c0c */ /* 0x000fe4000c721270 */
[C---:B0-----:R-:W-:Y:S02]  /*5c50*/  IADD3 R2, P6, R14.reuse, R39, RZ ;  /* 0x000000270e027210 */ /* 0x041fe40007fde0ff */
[----:B------:R-:W-:Y:S02]  /*5c60*/  PRMT R15, R7, 0x7770, RZ ;  /* 0x00007770070f7816 */ /* 0x000fe400000000ff */
[----:B------:R-:W-:-:S02]  /*5c70*/  LEA.HI.X.SX32 R3, R14, R45, 0x1, P6 ;  /* 0x0000002d0e037211 */ /* 0x000fc400030f0eff */
[----:B-1----:R-:W-:Y:S01]  /*5c80*/  IADD3 R8, P6, R0, R39, RZ ;  /* 0x0000002700087210 */ /* 0x002fe20007fde0ff */
[C---:B--2---:R-:W-:Y:S01]  /*5c90*/  IMAD R11, R47.reuse, 0x2, R0 ;  /* 0x000000022f0b7824 */ /* 0x044fe200078e0200 */
[----:B------:R-:W-:Y:S02]  /*5ca0*/  PRMT R17, R6, 0x7770, RZ ;  /* 0x0000777006117816 */ /* 0x000fe400000000ff */
[----:B------:R-:W-:Y:S01]  /*5cb0*/  LEA.HI.X.SX32 R9, R0, R45, 0x1, P6 ;  /* 0x0000002d00097211 */ /* 0x000fe200030f0eff */
[----:B------:R-:W-:Y:S01]  /*5cc0*/  IMAD R0, R47, 0x2, R11 ;  /* 0x000000022f007824 */ /* 0x000fe200078e020b */
[C---:B------:R-:W-:Y:S01]  /*5cd0*/  IADD3 R10, P6, R11.reuse, R39, RZ ;  /* 0x000000270b0a7210 */ /* 0x040fe20007fde0ff */
[----:B------:R0:W-:Y:S01]  /*5ce0*/  @P3 STG.E.U8 desc[UR16][R12.64], R17 ;  /* 0x000000110c003986 */ /* 0x0001e2000c101110 */
[----:B------:R-:W-:Y:S02]  /*5cf0*/  ISETP.LT.AND P2, PT, R22, UR7, !P0 ;  /* 0x0000000716007c0c */ /* 0x000fe4000c741270 */
[----:B------:R-:W-:Y:S01]  /*5d00*/  LEA.HI.X.SX32 R11, R11, R45, 0x1, P6 ;  /* 0x0000002d0b0b7211 */ /* 0x000fe200030f0eff */
[----:B------:R1:W-:Y:S01]  /*5d10*/  @P1 STG.E.U8 desc[UR16][R2.64], R15 ;  /* 0x0000000f02001986 */ /* 0x0003e2000c101110 */
[----:B------:R-:W-:-:S02]  /*5d20*/  ISETP.LT.AND P5, PT, R23, UR7, !P0 ;  /* 0x0000000717007c0c */ /* 0x000fc4000c7a1270 */
[----:B------:R-:W-:Y:S02]  /*5d30*/  PRMT R19, R4, 0x7771, RZ ;  /* 0x0000777104137816 */ /* 0x000fe400000000ff */
[----:B------:R-:W-:Y:S02]  /*5d40*/  ISETP.LT.AND P4, PT, R56, UR7, !P0 ;  /* 0x0000000738007c0c */ /* 0x000fe4000c781270 */
[----:B------:R-:W-:Y:S02]  /*5d50*/  ISETP.LT.AND P3, PT, R57, UR7, !P0 ;  /* 0x0000000739007c0c */ /* 0x000fe4000c761270 */
[----:B0-----:R-:W-:Y:S01]  /*5d60*/  IADD3 R12, P6, R0, R39, RZ ;  /* 0x00000027000c7210 */ /* 0x001fe20007fde0ff */
[----:B------:R0:W-:Y:S01]  /*5d70*/  @P2 STG.E.U8 desc[UR16][R8.64], R19 ;  /* 0x0000001308002986 */ /* 0x0001e2000c101110 */
[----:B------:R-:W-:Y:S01]  /*5d80*/  ISETP.LT.AND P1, PT, R58, UR7, !P0 ;  /* 0x000000073a007c0c */ /* 0x000fe2000c721270 */
[----:B-1----:R-:W-:Y:S01]  /*5d90*/  IMAD R3, R47, 0x2, R0 ;  /* 0x000000022f037824 */ /* 0x002fe200078e0200 */
[----:B------:R-:W-:-:S02]  /*5da0*/  LEA.HI.X.SX32 R13, R0, R45, 0x1, P6 ;  /* 0x0000002d000d7211 */ /* 0x000fc400030f0eff */
[----:B------:R-:W-:Y:S01]  /*5db0*/  PRMT R17, R5, 0x7771, RZ ;  /* 0x0000777105117816 */ /* 0x000fe200000000ff */
[----:B------:R-:W-:Y:S01]  /*5dc0*/  IMAD R0, R47, 0x2, R3 ;  /* 0x000000022f007824 */ /* 0x000fe200078e0203 */
[----:B------:R-:W-:Y:S02]  /*5dd0*/  IADD3 R2, P6, R3, R39, RZ ;  /* 0x0000002703027210 */ /* 0x000fe40007fde0ff */
[----:B------:R-:W-:Y:S01]  /*5de0*/  PRMT R15, R6, 0x7771, RZ ;  /* 0x00007771060f7816 */ /* 0x000fe200000000ff */
[----:B------:R-:W-:Y:S01]  /*5df0*/  IMAD R14, R47, 0x2, R0 ;  /* 0x000000022f0e7824 */ /* 0x000fe200078e0200 */
[----:B------:R-:W-:Y:S01]  /*5e00*/  LEA.HI.X.SX32 R3, R3, R45, 0x1, P6 ;  /* 0x0000002d03037211 */ /* 0x000fe200030f0eff */
[----:B------:R1:W-:Y:S01]  /*5e10*/  @P5 STG.E.U8 desc[UR16][R10.64], R17 ;  /* 0x000000110a005986 */ /* 0x0003e2000c101110 */
[C---:B0-----:R-:W-:Y:S02]  /*5e20*/  IADD3 R8, P6, R0.reuse, R39, RZ ;  /* 0x0000002700087210 */ /* 0x041fe40007fde0ff */
[----:B------:R-:W-:Y:S01]  /*5e30*/  PRMT R21, R7, 0x7771, RZ ;  /* 0x0000777107157816 */ /* 0x000fe200000000ff */
[----:B------:R0:W-:Y:S01]  /*5e40*/  @P4 STG.E.U8 desc[UR16][R12.64], R15 ;  /* 0x0000000f0c004986 */ /* 0x0001e2000c101110 */
[----:B------:R-:W-:Y:S01]  /*5e50*/  LEA.HI.X.SX32 R9, R0, R45, 0x1, P6 ;  /* 0x0000002d00097211 */ /* 0x000fe200030f0eff */
[----:B------:R-:W-:Y:S01]  /*5e60*/  IMAD R0, R47, 0x2, R14 ;  /* 0x000000022f007824 */ /* 0x000fe200078e020e */
[----:B------:R-:W-:Y:S01]  /*5e70*/  ISETP.LT.AND P2, PT, R59, UR7, !P0 ;  /* 0x000000073b007c0c */ /* 0x000fe2000c741270 */
[----:B------:R2:W-:Y:S01]  /*5e80*/  @P3 STG.E.U8 desc[UR16][R2.64], R21 ;  /* 0x0000001502003986 */ /* 0x0005e2000c101110 */
[----:B------:R-:W-:-:S02]  /*5e90*/  PRMT R19, R5, 0x7772, RZ ;  /* 0x0000777205137816 */ /* 0x000fc400000000ff */
[----:B------:R-:W-:Y:S02]  /*5ea0*/  ISETP.LT.AND P5, PT, R60, UR7, !P0 ;  /* 0x000000073c007c0c */ /* 0x000fe4000c7a1270 */
[----:B-1----:R-:W-:Y:S02]  /*5eb0*/  PRMT R17, R4, 0x7772, RZ ;  /* 0x0000777204117816 */ /* 0x002fe400000000ff */
[C---:B------:R-:W-:Y:S01]  /*5ec0*/  IADD3 R10, P6, R14.reuse, R39, RZ ;  /* 0x000000270e0a7210 */ /* 0x040fe20007fde0ff */
[----:B0-----:R-:W-:Y:S01]  /*5ed0*/  IMAD R13, R47, 0x2, R0 ;  /* 0x000000022f0d7824 */ /* 0x001fe200078e0200 */
[----:B------:R-:W-:Y:S01]  /*5ee0*/  ISETP.LT.AND P4, PT, R61, UR7, !P0 ;  /* 0x000000073d007c0c */ /* 0x000fe2000c781270 */
[----:B------:R0:W-:Y:S01]  /*5ef0*/  @P1 STG.E.U8 desc[UR16][R8.64], R17 ;  /* 0x0000001108001986 */ /* 0x0001e2000c101110 */
[----:B------:R-:W-:Y:S01]  /*5f00*/  LEA.HI.X.SX32 R11, R14, R45, 0x1, P6 ;  /* 0x0000002d0e0b7211 */ /* 0x000fe200030f0eff */
[----:B------:R-:W-:Y:S01]  /*5f10*/  IMAD R15, R47, 0x2, R13 ;  /* 0x000000022f0f7824 */ /* 0x000fe200078e020d */
[----:B--2---:R-:W-:-:S02]  /*5f20*/  IADD3 R2, P1, R0, R39, RZ ;  /* 0x0000002700027210 */ /* 0x004fc40007f3e0ff */
[----:B------:R-:W-:Y:S01]  /*5f30*/  ISETP.LT.AND P3, PT, R62, UR7, !P0 ;  /* 0x000000073e007c0c */ /* 0x000fe2000c761270 */
[----:B------:R-:W-:Y:S01]  /*5f40*/  IMAD R16, R47, 0x2, R15 ;  /* 0x000000022f107824 */ /* 0x000fe200078e020f */
[----:B------:R-:W-:Y:S01]  /*5f50*/  LEA.HI.X.SX32 R3, R0, R45, 0x1, P1 ;  /* 0x0000002d00037211 */ /* 0x000fe200008f0eff */
[----:B------:R1:W-:Y:S01]  /*5f60*/  @P2 STG.E.U8 desc[UR16][R10.64], R19 ;  /* 0x000000130a002986 */ /* 0x0003e2000c101110 */
[-C--:B------:R-:W-:Y:S01]  /*5f70*/  IADD3 R12, P2, R13, R39.reuse, RZ ;  /* 0x000000270d0c7210 */ /* 0x080fe20007f5e0ff */
[----:B------:R-:W-:Y:S01]  /*5f80*/  IMAD R0, R47, 0x2, R16 ;  /* 0x000000022f007824 */ /* 0x000fe200078e0210 */
[----:B------:R-:W-:Y:S02]  /*5f90*/  IADD3 R14, P6, R15, R39, RZ ;  /* 0x000000270f0e7210 */ /* 0x000fe40007fde0ff */
[----:B------:R-:W-:Y:S01]  /*5fa0*/  LEA.HI.X.SX32 R13, R13, R45, 0x1, P2 ;  /* 0x0000002d0d0d7211 */ /* 0x000fe200010f0eff */
[----:B0-----:R-:W-:Y:S01]  /*5fb0*/  IMAD R17, R47, 0x2, R0 ;  /* 0x000000022f117824 */ /* 0x001fe200078e0200 */
[----:B------:R-:W-:-:S02]  /*5fc0*/  ISETP.LT.AND P2, PT, R63, UR7, !P0 ;  /* 0x000000073f007c0c */ /* 0x000fc4000c741270 */
[----:B------:R-:W-:Y:S02]  /*5fd0*/  LEA.HI.X.SX32 R15, R15, R45, 0x1, P6 ;  /* 0x0000002d0f0f7211 */ /* 0x000fe400030f0eff */
[-C--:B------:R-:W-:Y:S02]  /*5fe0*/  IADD3 R8, P6, R16, R39.reuse, RZ ;  /* 0x0000002710087210 */ /* 0x080fe40007fde0ff */
[----:B-1----:R-:W-:Y:S02]  /*5ff0*/  IADD3 R10, P1, R0, R39, RZ ;  /* 0x00000027000a7210 */ /* 0x002fe40007f3e0ff */
[----:B------:R-:W-:Y:S02]  /*6000*/  PRMT R25, R6, 0x7772, RZ ;  /* 0x0000777206197816 */ /* 0x000fe400000000ff */
[----:B------:R-:W-:Y:S02]  /*6010*/  LEA.HI.X.SX32 R11, R0, R45, 0x1, P1 ;  /* 0x0000002d000b7211 */ /* 0x000fe400008f0eff */
[----:B------:R-:W-:Y:S01]  /*6020*/  ISETP.LT.AND P1, PT, R64, UR7, !P0 ;  /* 0x0000000740007c0c */ /* 0x000fe2000c721270 */
[----:B------:R0:W-:Y:S01]  /*6030*/  @P5 STG.E.U8 desc[UR16][R2.64], R25 ;  /* 0x0000001902005986 */ /* 0x0001e2000c101110 */
[----:B------:R-:W-:-:S02]  /*6040*/  ISETP.LT.AND P0, PT, R65, UR7, !P0 ;  /* 0x0000000741007c0c */ /* 0x000fc4000c701270 */
[----:B------:R-:W-:Y:S02]  /*6050*/  PRMT R23, R7, 0x7772, RZ ;  /* 0x0000777207177816 */ /* 0x000fe400000000ff */
[----:B------:R-:W-:Y:S02]  /*6060*/  PRMT R21, R4, 0x7773, RZ ;  /* 0x0000777304157816 */ /* 0x000fe400000000ff */
[----:B------:R-:W-:Y:S01]  /*6070*/  LEA.HI.X.SX32 R9, R16, R45, 0x1, P6 ;  /* 0x0000002d10097211 */ /* 0x000fe200030f0eff */
[----:B------:R0:W-:Y:S01]  /*6080*/  @P4 STG.E.U8 desc[UR16][R12.64], R23 ;  /* 0x000000170c004986 */ /* 0x0001e2000c101110 */
[----:B------:R-:W-:Y:S02]  /*6090*/  PRMT R19, R5, 0x7773, RZ ;  /* 0x0000777305137816 */ /* 0x000fe400000000ff */
[----:B------:R-:W-:Y:S01]  /*60a0*/  PRMT R5, R6, 0x7773, RZ ;  /* 0x0000777306057816 */ /* 0x000fe200000000ff */
[----:B------:R0:W-:Y:S01]  /*60b0*/  @P3 STG.E.U8 desc[UR16][R14.64], R21 ;  /* 0x000000150e003986 */ /* 0x0001e2000c101110 */
[----:B------:R-:W-:-:S02]  /*60c0*/  IADD3 R16, P6, R17, R39, RZ ;  /* 0x0000002711107210 */ /* 0x000fc40007fde0ff */
[----:B------:R-:W-:Y:S01]  /*60d0*/  PRMT R7, R7, 0x7773, RZ ;  /* 0x0000777307077816 */ /* 0x000fe200000000ff */
[----:B------:R0:W-:Y:S01]  /*60e0*/  @P2 STG.E.U8 desc[UR16][R8.64], R19 ;  /* 0x0000001308002986 */ /* 0x0001e2000c101110 */
[----:B------:R-:W-:-:S03]  /*60f0*/  LEA.HI.X.SX32 R17, R17, R45, 0x1, P6 ;  /* 0x0000002d11117211 */ /* 0x000fc600030f0eff */
[----:B------:R0:W-:Y:S01]  /*6100*/  @P1 STG.E.U8 desc[UR16][R10.64], R5 ;  /* 0x000000050a001986 */ /* 0x0001e2000c101110 */
[----:B------:R-:W-:Y:S05]  /*6110*/  @!P0 EXIT ;  /* 0x000000000000894d */ /* 0x000fea0003800000 */
[----:B------:R-:W-:Y:S01]  /*6120*/  STG.E.U8 desc[UR16][R16.64], R7 ;  /* 0x0000000710007986 */ /* 0x000fe2000c101110 */
[----:B------:R-:W-:Y:S05]  /*6130*/  EXIT ;  /* 0x000000000000794d */ /* 0x000fea0003800000 */
.L_x_3:
[----:B------:R-:W-:-:S00]  /*6140*/  BRA `(.L_x_3) ;  /* 0xfffffffc00fc7947 */ /* 0x000fc0000383ffff */
[----:B------:R-:W-:-:S00]  /*6150*/  NOP ;  /* 0x0000000000007918 */ /* 0x000fc00000000000 */
        /* <DEDUP_REMOVED lines=10> */
.L_x_4:


//--------------------- .nv.shared.matmul_kernel  --------------------------
	.section	.nv.shared.matmul_kernel,"aw",@nobits
	.sectionflags	@""
	.align	16
	.zero		1024


//--------------------- .nv.shared.reserved.0     --------------------------
	.section	.nv.shared.reserved.0,"aw",@nobits
	.weak		__nv_reservedSMEM_offset_0_alias
	.size		__nv_reservedSMEM_offset_0_alias, 0, 0
	.other		__nv_reservedSMEM_offset_0_alias,@"STO_CUDA_RESERVED_SHARED STV_DEFAULT"
__nv_reservedSMEM_offset_0_alias:
	.zero		0


//--------------------- .nv.constant0.matmul_kernel --------------------------
	.section	.nv.constant0.matmul_kernel,"a",@progbits
	.sectionflags	@""
	.align	4
.nv.constant0.matmul_kernel:
	.zero		608


//--------------------- SYMBOLS --------------------------

	.type		.nv.reservedSmem.offset0,@object
	.size		.nv.reservedSmem.offset0,0x4
